//
// Generated by NVIDIA NVVM Compiler
//
// Compiler Build ID: CL-36424714
// Cuda compilation tools, release 13.0, V13.0.88
// Based on NVVM 20.0.0
//

.version 9.0
.target sm_100
.address_size 64

	// .globl	_Z17RGBToP010LEKernelPKtiPtiS1_iii

.visible .entry _Z17RGBToP010LEKernelPKtiPtiS1_iii(
	.param .u64 .ptr .align 1 _Z17RGBToP010LEKernelPKtiPtiS1_iii_param_0,
	.param .u32 _Z17RGBToP010LEKernelPKtiPtiS1_iii_param_1,
	.param .u64 .ptr .align 1 _Z17RGBToP010LEKernelPKtiPtiS1_iii_param_2,
	.param .u32 _Z17RGBToP010LEKernelPKtiPtiS1_iii_param_3,
	.param .u64 .ptr .align 1 _Z17RGBToP010LEKernelPKtiPtiS1_iii_param_4,
	.param .u32 _Z17RGBToP010LEKernelPKtiPtiS1_iii_param_5,
	.param .u32 _Z17RGBToP010LEKernelPKtiPtiS1_iii_param_6,
	.param .u32 _Z17RGBToP010LEKernelPKtiPtiS1_iii_param_7
)
{
	.reg .pred 	%p<10>;
	.reg .b16 	%rs<30>;
	.reg .b32 	%r<83>;
	.reg .b32 	%f<133>;
	.reg .b64 	%rd<17>;

	ld.param.u64 	%rd5, [_Z17RGBToP010LEKernelPKtiPtiS1_iii_param_0];
	ld.param.u32 	%r13, [_Z17RGBToP010LEKernelPKtiPtiS1_iii_param_1];
	ld.param.u64 	%rd3, [_Z17RGBToP010LEKernelPKtiPtiS1_iii_param_2];
	ld.param.u32 	%r14, [_Z17RGBToP010LEKernelPKtiPtiS1_iii_param_3];
	ld.param.u64 	%rd4, [_Z17RGBToP010LEKernelPKtiPtiS1_iii_param_4];
	ld.param.u32 	%r15, [_Z17RGBToP010LEKernelPKtiPtiS1_iii_param_5];
	ld.param.u32 	%r16, [_Z17RGBToP010LEKernelPKtiPtiS1_iii_param_6];
	ld.param.u32 	%r18, [_Z17RGBToP010LEKernelPKtiPtiS1_iii_param_7];
	cvta.to.global.u64 	%rd1, %rd5;
	mov.u32 	%r19, %ctaid.x;
	mov.u32 	%r20, %ntid.x;
	mov.u32 	%r21, %tid.x;
	mad.lo.s32 	%r1, %r19, %r20, %r21;
	mov.u32 	%r22, %ctaid.y;
	mov.u32 	%r23, %ntid.y;
	mov.u32 	%r24, %tid.y;
	mad.lo.s32 	%r25, %r22, %r23, %r24;
	setp.ge.s32 	%p1, %r1, %r16;
	setp.ge.s32 	%p2, %r25, %r18;
	or.pred  	%p3, %p1, %p2;
	@%p3 bra 	$L__BB0_9;
	cvta.to.global.u64 	%rd6, %rd3;
	mul.lo.s32 	%r3, %r1, 3;
	shr.s32 	%r4, %r13, 1;
	mul.lo.s32 	%r5, %r4, %r25;
	add.s32 	%r26, %r5, %r3;
	mul.wide.s32 	%rd7, %r26, 2;
	add.s64 	%rd2, %rd1, %rd7;
	ld.global.u16 	%rs7, [%rd2];
	ld.global.u16 	%rs8, [%rd2+2];
	ld.global.u16 	%rs9, [%rd2+4];
	cvt.rn.f32.u16 	%f11, %rs7;
	div.rn.f32 	%f12, %f11, 0f477FFF00;
	cvt.rn.f32.u16 	%f13, %rs8;
	div.rn.f32 	%f14, %f13, 0f477FFF00;
	cvt.rn.f32.u16 	%f15, %rs9;
	div.rn.f32 	%f16, %f15, 0f477FFF00;
	mul.f32 	%f17, %f14, 0f3F371759;
	fma.rn.f32 	%f18, %f12, 0f3E59B3D0, %f17;
	fma.rn.f32 	%f19, %f16, 0f3D93DD98, %f18;
	max.f32 	%f20, %f19, 0f00000000;
	min.f32 	%f21, %f20, 0f3F800000;
	fma.rn.f32 	%f22, %f21, 0f445B0000, 0f42800000;
	add.f32 	%f23, %f22, 0f3F000000;
	cvt.rzi.u32.f32 	%r27, %f23;
	and.b32  	%r28, %r27, 65535;
	max.u32 	%r29, %r28, 64;
	min.u32 	%r30, %r29, 940;
	shr.s32 	%r31, %r14, 1;
	mad.lo.s32 	%r32, %r31, %r25, %r1;
	mul.wide.s32 	%rd8, %r32, 2;
	add.s64 	%rd9, %rd6, %rd8;
	st.global.u16 	[%rd9], %r30;
	or.b32  	%r33, %r1, %r25;
	and.b32  	%r34, %r33, 1;
	setp.eq.b32 	%p4, %r34, 1;
	@%p4 bra 	$L__BB0_9;
	ld.global.u16 	%rs10, [%rd2];
	ld.global.u16 	%rs11, [%rd2+2];
	ld.global.u16 	%rs12, [%rd2+4];
	cvt.rn.f32.u16 	%f24, %rs10;
	div.rn.f32 	%f25, %f24, 0f477FFF00;
	cvt.rn.f32.u16 	%f26, %rs11;
	div.rn.f32 	%f27, %f26, 0f477FFF00;
	cvt.rn.f32.u16 	%f28, %rs12;
	div.rn.f32 	%f29, %f28, 0f477FFF00;
	mul.f32 	%f30, %f27, 0fBEC55326;
	fma.rn.f32 	%f31, %f25, 0fBDEAB368, %f30;
	fma.rn.f32 	%f32, %f29, 0f3F000000, %f31;
	add.f32 	%f33, %f32, 0f3F000000;
	mul.f32 	%f34, %f27, 0fBEE88CE7;
	fma.rn.f32 	%f35, %f25, 0f3F000000, %f34;
	fma.rn.f32 	%f36, %f29, 0fBD3B98C8, %f35;
	add.f32 	%f37, %f36, 0f3F000000;
	max.f32 	%f38, %f33, 0f00000000;
	min.f32 	%f39, %f38, 0f3F800000;
	max.f32 	%f40, %f37, 0f00000000;
	min.f32 	%f41, %f40, 0f3F800000;
	add.f32 	%f42, %f39, 0fBF000000;
	fma.rn.f32 	%f43, %f42, 0f43E00000, 0f44000000;
	add.f32 	%f44, %f43, 0f3F000000;
	cvt.rzi.u32.f32 	%r36, %f44;
	add.f32 	%f45, %f41, 0fBF000000;
	fma.rn.f32 	%f46, %f45, 0f43E00000, 0f44000000;
	add.f32 	%f47, %f46, 0f3F000000;
	cvt.rzi.u32.f32 	%r37, %f47;
	and.b32  	%r38, %r36, 65535;
	max.u32 	%r39, %r38, 64;
	min.u32 	%r40, %r39, 960;
	cvt.u16.u32 	%rs28, %r40;
	and.b32  	%r41, %r37, 65535;
	max.u32 	%r42, %r41, 64;
	min.u32 	%r43, %r42, 960;
	cvt.u16.u32 	%rs29, %r43;
	add.s32 	%r6, %r1, 1;
	setp.ge.s32 	%p5, %r6, %r16;
	mov.b32 	%r81, 1;
	@%p5 bra 	$L__BB0_4;
	ld.global.u16 	%rs13, [%rd2+6];
	ld.global.u16 	%rs14, [%rd2+8];
	ld.global.u16 	%rs15, [%rd2+10];
	cvt.rn.f32.u16 	%f48, %rs13;
	div.rn.f32 	%f49, %f48, 0f477FFF00;
	cvt.rn.f32.u16 	%f50, %rs14;
	div.rn.f32 	%f51, %f50, 0f477FFF00;
	cvt.rn.f32.u16 	%f52, %rs15;
	div.rn.f32 	%f53, %f52, 0f477FFF00;
	mul.f32 	%f54, %f51, 0fBEC55326;
	fma.rn.f32 	%f55, %f49, 0fBDEAB368, %f54;
	fma.rn.f32 	%f56, %f53, 0f3F000000, %f55;
	add.f32 	%f57, %f56, 0f3F000000;
	mul.f32 	%f58, %f51, 0fBEE88CE7;
	fma.rn.f32 	%f59, %f49, 0f3F000000, %f58;
	fma.rn.f32 	%f60, %f53, 0fBD3B98C8, %f59;
	add.f32 	%f61, %f60, 0f3F000000;
	max.f32 	%f62, %f57, 0f00000000;
	min.f32 	%f63, %f62, 0f3F800000;
	max.f32 	%f64, %f61, 0f00000000;
	min.f32 	%f65, %f64, 0f3F800000;
	add.f32 	%f66, %f63, 0fBF000000;
	fma.rn.f32 	%f67, %f66, 0f43E00000, 0f44000000;
	add.f32 	%f68, %f67, 0f3F000000;
	cvt.rzi.u32.f32 	%r45, %f68;
	add.f32 	%f69, %f65, 0fBF000000;
	fma.rn.f32 	%f70, %f69, 0f43E00000, 0f44000000;
	add.f32 	%f71, %f70, 0f3F000000;
	cvt.rzi.u32.f32 	%r46, %f71;
	and.b32  	%r47, %r45, 65535;
	max.u32 	%r48, %r47, 64;
	min.u32 	%r49, %r48, 960;
	cvt.u16.u32 	%rs16, %r49;
	and.b32  	%r50, %r46, 65535;
	max.u32 	%r51, %r50, 64;
	min.u32 	%r52, %r51, 960;
	cvt.u16.u32 	%rs17, %r52;
	add.s16 	%rs28, %rs28, %rs16;
	add.s16 	%rs29, %rs29, %rs17;
	mov.b32 	%r81, 2;
$L__BB0_4:
	cvt.rn.f32.u16 	%f132, %rs29;
	cvt.rn.f32.u16 	%f131, %rs28;
	add.s32 	%r8, %r25, 1;
	setp.ge.u32 	%p6, %r8, %r18;
	@%p6 bra 	$L__BB0_6;
	mul.wide.s32 	%rd10, %r4, 2;
	add.s64 	%rd11, %rd2, %rd10;
	ld.global.u16 	%rs18, [%rd11];
	ld.global.u16 	%rs19, [%rd11+2];
	ld.global.u16 	%rs20, [%rd11+4];
	cvt.rn.f32.u16 	%f72, %rs18;
	div.rn.f32 	%f73, %f72, 0f477FFF00;
	cvt.rn.f32.u16 	%f74, %rs19;
	div.rn.f32 	%f75, %f74, 0f477FFF00;
	cvt.rn.f32.u16 	%f76, %rs20;
	div.rn.f32 	%f77, %f76, 0f477FFF00;
	mul.f32 	%f78, %f75, 0fBEC55326;
	fma.rn.f32 	%f79, %f73, 0fBDEAB368, %f78;
	fma.rn.f32 	%f80, %f77, 0f3F000000, %f79;
	add.f32 	%f81, %f80, 0f3F000000;
	mul.f32 	%f82, %f75, 0fBEE88CE7;
	fma.rn.f32 	%f83, %f73, 0f3F000000, %f82;
	fma.rn.f32 	%f84, %f77, 0fBD3B98C8, %f83;
	add.f32 	%f85, %f84, 0f3F000000;
	max.f32 	%f86, %f81, 0f00000000;
	min.f32 	%f87, %f86, 0f3F800000;
	max.f32 	%f88, %f85, 0f00000000;
	min.f32 	%f89, %f88, 0f3F800000;
	add.f32 	%f90, %f87, 0fBF000000;
	fma.rn.f32 	%f91, %f90, 0f43E00000, 0f44000000;
	add.f32 	%f92, %f91, 0f3F000000;
	cvt.rzi.u32.f32 	%r53, %f92;
	add.f32 	%f93, %f89, 0fBF000000;
	fma.rn.f32 	%f94, %f93, 0f43E00000, 0f44000000;
	add.f32 	%f95, %f94, 0f3F000000;
	cvt.rzi.u32.f32 	%r54, %f95;
	and.b32  	%r55, %r53, 65535;
	max.u32 	%r56, %r55, 64;
	min.u32 	%r57, %r56, 960;
	cvt.u16.u32 	%rs21, %r57;
	and.b32  	%r58, %r54, 65535;
	max.u32 	%r59, %r58, 64;
	min.u32 	%r60, %r59, 960;
	cvt.u16.u32 	%rs22, %r60;
	cvt.rn.f32.u16 	%f96, %rs21;
	add.f32 	%f131, %f131, %f96;
	cvt.rn.f32.u16 	%f97, %rs22;
	add.f32 	%f132, %f132, %f97;
	add.s32 	%r81, %r81, 1;
$L__BB0_6:
	setp.ge.u32 	%p7, %r8, %r18;
	setp.ge.s32 	%p8, %r6, %r16;
	or.pred  	%p9, %p8, %p7;
	@%p9 bra 	$L__BB0_8;
	add.s32 	%r61, %r5, %r4;
	add.s32 	%r62, %r3, %r61;
	add.s32 	%r63, %r62, 3;
	mul.wide.s32 	%rd12, %r63, 2;
	add.s64 	%rd13, %rd1, %rd12;
	ld.global.u16 	%rs23, [%rd13];
	ld.global.u16 	%rs24, [%rd13+2];
	ld.global.u16 	%rs25, [%rd13+4];
	cvt.rn.f32.u16 	%f98, %rs23;
	div.rn.f32 	%f99, %f98, 0f477FFF00;
	cvt.rn.f32.u16 	%f100, %rs24;
	div.rn.f32 	%f101, %f100, 0f477FFF00;
	cvt.rn.f32.u16 	%f102, %rs25;
	div.rn.f32 	%f103, %f102, 0f477FFF00;
	mul.f32 	%f104, %f101, 0fBEC55326;
	fma.rn.f32 	%f105, %f99, 0fBDEAB368, %f104;
	fma.rn.f32 	%f106, %f103, 0f3F000000, %f105;
	add.f32 	%f107, %f106, 0f3F000000;
	mul.f32 	%f108, %f101, 0fBEE88CE7;
	fma.rn.f32 	%f109, %f99, 0f3F000000, %f108;
	fma.rn.f32 	%f110, %f103, 0fBD3B98C8, %f109;
	add.f32 	%f111, %f110, 0f3F000000;
	max.f32 	%f112, %f107, 0f00000000;
	min.f32 	%f113, %f112, 0f3F800000;
	max.f32 	%f114, %f111, 0f00000000;
	min.f32 	%f115, %f114, 0f3F800000;
	add.f32 	%f116, %f113, 0fBF000000;
	fma.rn.f32 	%f117, %f116, 0f43E00000, 0f44000000;
	add.f32 	%f118, %f117, 0f3F000000;
	cvt.rzi.u32.f32 	%r64, %f118;
	add.f32 	%f119, %f115, 0fBF000000;
	fma.rn.f32 	%f120, %f119, 0f43E00000, 0f44000000;
	add.f32 	%f121, %f120, 0f3F000000;
	cvt.rzi.u32.f32 	%r65, %f121;
	and.b32  	%r66, %r64, 65535;
	max.u32 	%r67, %r66, 64;
	min.u32 	%r68, %r67, 960;
	cvt.u16.u32 	%rs26, %r68;
	and.b32  	%r69, %r65, 65535;
	max.u32 	%r70, %r69, 64;
	min.u32 	%r71, %r70, 960;
	cvt.u16.u32 	%rs27, %r71;
	cvt.rn.f32.u16 	%f122, %rs26;
	add.f32 	%f131, %f131, %f122;
	cvt.rn.f32.u16 	%f123, %rs27;
	add.f32 	%f132, %f132, %f123;
	add.s32 	%r81, %r81, 1;
$L__BB0_8:
	cvt.rn.f32.u32 	%f124, %r81;
	div.rn.f32 	%f125, %f131, %f124;
	add.f32 	%f126, %f125, 0f3F000000;
	cvt.rzi.u32.f32 	%r72, %f126;
	div.rn.f32 	%f127, %f132, %f124;
	add.f32 	%f128, %f127, 0f3F000000;
	cvt.rzi.u32.f32 	%r73, %f128;
	shr.u32 	%r74, %r1, 31;
	add.s32 	%r75, %r1, %r74;
	shr.u32 	%r76, %r25, 1;
	and.b32  	%r77, %r75, -2;
	shr.s32 	%r78, %r15, 1;
	mad.lo.s32 	%r79, %r78, %r76, %r77;
	cvta.to.global.u64 	%rd14, %rd4;
	mul.wide.s32 	%rd15, %r79, 2;
	add.s64 	%rd16, %rd14, %rd15;
	st.global.u16 	[%rd16], %r72;
	st.global.u16 	[%rd16+2], %r73;
$L__BB0_9:
	ret;

}


// ===== COMPILED SASS (sm_100) =====

	.target	sm_100

	.elftype	@"ET_EXEC"


//--------------------- .note.nv.tkinfo           --------------------------
	.section	.note.nv.tkinfo,"",@"SHT_NOTE"
	.sectionflags	@"SHF_NOTE_NV_TKINFO"
	.tkinfo
        /*0018*/ 	.word	0x00000002
        /*0030*/ 	.string	""
        /*0030*/ 	.string	"ptxas"
        /*0030*/ 	.string	"Cuda compilation tools, release 13.0, V13.0.88"
        /*0030*/ 	.string	"Build cuda_13.0.r13.0/compiler.36424714_0"
        /*0030*/ 	.string	"-arch sm_100 -m 64 "



//--------------------- .note.nv.cuinfo           --------------------------
	.section	.note.nv.cuinfo,"",@"SHT_NOTE"
	.sectionflags	@"SHF_NOTE_NV_CUINFO"
        /*0018*/ 	.short	0x0002
        /*001a*/ 	.short	0x0064
        /*001c*/ 	.short	0x0082
	.zero		2


//--------------------- .nv.info                  --------------------------
	.section	.nv.info,"",@"SHT_CUDA_INFO"
	.align	4


	//----- nvinfo : EIATTR_REGCOUNT
	.align		4
        /*0000*/ 	.byte	0x04, 0x2f
        /*0002*/ 	.short	(.L_1 - .L_0)
	.align		4
.L_0:
        /*0004*/ 	.word	index@(_Z17RGBToP010LEKernelPKtiPtiS1_iii)
        /*0008*/ 	.word	0x00000019


	//----- nvinfo : EIATTR_FRAME_SIZE
	.align		4
.L_1:
        /*000c*/ 	.byte	0x04, 0x11
        /*000e*/ 	.short	(.L_3 - .L_2)
	.align		4
.L_2:
        /*0010*/ 	.word	index@($__internal_0_$__cuda_sm3x_div_rn_noftz_f32_slowpath)
        /*0014*/ 	.word	0x00000000


	//----- nvinfo : EIATTR_FRAME_SIZE
	.align		4
.L_3:
        /*0018*/ 	.byte	0x04, 0x11
        /*001a*/ 	.short	(.L_5 - .L_4)
	.align		4
.L_4:
        /*001c*/ 	.word	index@(_Z17RGBToP010LEKernelPKtiPtiS1_iii)
        /*0020*/ 	.word	0x00000000


	//----- nvinfo : EIATTR_MIN_STACK_SIZE
	.align		4
.L_5:
        /*0024*/ 	.byte	0x04, 0x12
        /*0026*/ 	.short	(.L_7 - .L_6)
	.align		4
.L_6:
        /*0028*/ 	.word	index@(_Z17RGBToP010LEKernelPKtiPtiS1_iii)
        /*002c*/ 	.word	0x00000000
.L_7:


//--------------------- .nv.compat                --------------------------
	.section	.nv.compat,"",@"SHT_CUDA_COMPAT_INFO"
	.align	4
        /*0000*/ 	.byte	0x02, 0x09, 0x00, 0x00, 0x02, 0x02, 0x01, 0x00, 0x02, 0x05, 0x05, 0x00, 0x03, 0x07, 0x01, 0x01
        /*0010*/ 	.byte	0x02, 0x03, 0x00, 0x00, 0x02, 0x06, 0x01, 0x00, 0x04, 0x0b, 0x08, 0x00, 0x01, 0x00, 0x00, 0x00
        /*0020*/ 	.byte	0x00, 0x00, 0x00, 0x00


//--------------------- .nv.info._Z17RGBToP010LEKernelPKtiPtiS1_iii --------------------------
	.section	.nv.info._Z17RGBToP010LEKernelPKtiPtiS1_iii,"",@"SHT_CUDA_INFO"
	.sectionflags	@""
	.align	4


	//----- nvinfo : EIATTR_CUDA_API_VERSION
	.align		4
        /*0000*/ 	.byte	0x04, 0x37
        /*0002*/ 	.short	(.L_9 - .L_8)
.L_8:
        /*0004*/ 	.word	0x00000082


	//----- nvinfo : EIATTR_KPARAM_INFO
	.align		4
.L_9:
        /*0008*/ 	.byte	0x04, 0x17
        /*000a*/ 	.short	(.L_11 - .L_10)
.L_10:
        /*000c*/ 	.word	0x00000000
        /*0010*/ 	.short	0x0007
        /*0012*/ 	.short	0x0030
        /*0014*/ 	.byte	0x00, 0xf0, 0x11, 0x00


	//----- nvinfo : EIATTR_KPARAM_INFO
	.align		4
.L_11:
        /*0018*/ 	.byte	0x04, 0x17
        /*001a*/ 	.short	(.L_13 - .L_12)
.L_12:
        /*001c*/ 	.word	0x00000000
        /*0020*/ 	.short	0x0006
        /*0022*/ 	.short	0x002c
        /*0024*/ 	.byte	0x00, 0xf0, 0x11, 0x00


	//----- nvinfo : EIATTR_KPARAM_INFO
	.align		4
.L_13:
        /*0028*/ 	.byte	0x04, 0x17
        /*002a*/ 	.short	(.L_15 - .L_14)
.L_14:
        /*002c*/ 	.word	0x00000000
        /*0030*/ 	.short	0x0005
        /*0032*/ 	.short	0x0028
        /*0034*/ 	.byte	0x00, 0xf0, 0x11, 0x00


	//----- nvinfo : EIATTR_KPARAM_INFO
	.align		4
.L_15:
        /*0038*/ 	.byte	0x04, 0x17
        /*003a*/ 	.short	(.L_17 - .L_16)
.L_16:
        /*003c*/ 	.word	0x00000000
        /*0040*/ 	.short	0x0004
        /*0042*/ 	.short	0x0020
        /*0044*/ 	.byte	0x00, 0xf5, 0x21, 0x00


	//----- nvinfo : EIATTR_KPARAM_INFO
	.align		4
.L_17:
        /*0048*/ 	.byte	0x04, 0x17
        /*004a*/ 	.short	(.L_19 - .L_18)
.L_18:
        /*004c*/ 	.word	0x00000000
        /*0050*/ 	.short	0x0003
        /*0052*/ 	.short	0x0018
        /*0054*/ 	.byte	0x00, 0xf0, 0x11, 0x00


	//----- nvinfo : EIATTR_KPARAM_INFO
	.align		4
.L_19:
        /*0058*/ 	.byte	0x04, 0x17
        /*005a*/ 	.short	(.L_21 - .L_20)
.L_20:
        /*005c*/ 	.word	0x00000000
        /*0060*/ 	.short	0x0002
        /*0062*/ 	.short	0x0010
        /*0064*/ 	.byte	0x00, 0xf5, 0x21, 0x00


	//----- nvinfo : EIATTR_KPARAM_INFO
	.align		4
.L_21:
        /*0068*/ 	.byte	0x04, 0x17
        /*006a*/ 	.short	(.L_23 - .L_22)
.L_22:
        /*006c*/ 	.word	0x00000000
        /*0070*/ 	.short	0x0001
        /*0072*/ 	.short	0x0008
        /*0074*/ 	.byte	0x00, 0xf0, 0x11, 0x00


	//----- nvinfo : EIATTR_KPARAM_INFO
	.align		4
.L_23:
        /*0078*/ 	.byte	0x04, 0x17
        /*007a*/ 	.short	(.L_25 - .L_24)
.L_24:
        /*007c*/ 	.word	0x00000000
        /*0080*/ 	.short	0x0000
        /*0082*/ 	.short	0x0000
        /*0084*/ 	.byte	0x00, 0xf5, 0x21, 0x00


	//----- nvinfo : EIATTR_SPARSE_MMA_MASK
	.align		4
.L_25:
        /*0088*/ 	.byte	0x03, 0x50
        /*008a*/ 	.short	0x0000


	//----- nvinfo : EIATTR_MAXREG_COUNT
	.align		4
        /*008c*/ 	.byte	0x03, 0x1b
        /*008e*/ 	.short	0x00ff


	//----- nvinfo : EIATTR_MERCURY_ISA_VERSION
	.align		4
        /*0090*/ 	.byte	0x03, 0x5f
        /*0092*/ 	.short	0x0101


	//----- nvinfo : EIATTR_VRC_CTA_INIT_COUNT
	.align		4
        /*0094*/ 	.byte	0x02, 0x4a
	.zero		1
	.zero		1


	//----- nvinfo : EIATTR_EXIT_INSTR_OFFSETS
	.align		4
        /*0098*/ 	.byte	0x04, 0x1c
        /*009a*/ 	.short	(.L_27 - .L_26)


	//   ....[0]....
.L_26:
        /*009c*/ 	.word	0x000000d0


	//   ....[1]....
        /*00a0*/ 	.word	0x000005a0


	//   ....[2]....
        /*00a4*/ 	.word	0x00001d80


	//----- nvinfo : EIATTR_CRS_STACK_SIZE
	.align		4
.L_27:
        /*00a8*/ 	.byte	0x04, 0x1e
        /*00aa*/ 	.short	(.L_29 - .L_28)
.L_28:
        /*00ac*/ 	.word	0x00000000


	//----- nvinfo : EIATTR_CBANK_PARAM_SIZE
	.align		4
.L_29:
        /*00b0*/ 	.byte	0x03, 0x19
        /*00b2*/ 	.short	0x0034


	//----- nvinfo : EIATTR_PARAM_CBANK
	.align		4
        /*00b4*/ 	.byte	0x04, 0x0a
        /*00b6*/ 	.short	(.L_31 - .L_30)
	.align		4
.L_30:
        /*00b8*/ 	.word	index@(.nv.constant0._Z17RGBToP010LEKernelPKtiPtiS1_iii)
        /*00bc*/ 	.short	0x0380
        /*00be*/ 	.short	0x0034


	//----- nvinfo : EIATTR_SW_WAR
	.align		4
.L_31:
        /*00c0*/ 	.byte	0x04, 0x36
        /*00c2*/ 	.short	(.L_33 - .L_32)
.L_32:
        /*00c4*/ 	.word	0x00000008
.L_33:


//--------------------- .nv.callgraph             --------------------------
	.section	.nv.callgraph,"",@"SHT_CUDA_CALLGRAPH"
	.align	4
	.sectionentsize	8
	.align		4
        /*0000*/ 	.word	0x00000000
	.align		4
        /*0004*/ 	.word	0xffffffff
	.align		4
        /*0008*/ 	.word	0x00000000
	.align		4
        /*000c*/ 	.word	0xfffffffe
	.align		4
        /*0010*/ 	.word	0x00000000
	.align		4
        /*0014*/ 	.word	0xfffffffd
	.align		4
        /*0018*/ 	.word	0x00000000
	.align		4
        /*001c*/ 	.word	0xfffffffc


//--------------------- .text._Z17RGBToP010LEKernelPKtiPtiS1_iii --------------------------
	.section	.text._Z17RGBToP010LEKernelPKtiPtiS1_iii,"ax",@progbits
	.align	128
        .global         _Z17RGBToP010LEKernelPKtiPtiS1_iii
        .type           _Z17RGBToP010LEKernelPKtiPtiS1_iii,@function
        .size           _Z17RGBToP010LEKernelPKtiPtiS1_iii,(.L_x_52 - _Z17RGBToP010LEKernelPKtiPtiS1_iii)
        .other          _Z17RGBToP010LEKernelPKtiPtiS1_iii,@"STO_CUDA_ENTRY STV_DEFAULT"
_Z17RGBToP010LEKernelPKtiPtiS1_iii:
.text._Z17RGBToP010LEKernelPKtiPtiS1_iii:
[----:B------:R-:W-:Y:S01]  /*0000*/  LDC R1, c[0x0][0x37c] ;  /* 0x0000df00ff017b82 */ /* 0x000fe20000000800 */
[----:B------:R-:W0:Y:S07]  /*0010*/  S2R R3, SR_TID.Y ;  /* 0x0000000000037919 */ /* 0x000e2e0000002200 */
[----:B------:R-:W1:Y:S01]  /*0020*/  LDC R5, c[0x0][0x360] ;  /* 0x0000d800ff057b82 */ /* 0x000e620000000800 */
[----:B------:R-:W2:Y:S01]  /*0030*/  LDCU UR6, c[0x0][0x3b0] ;  /* 0x00007600ff0677ac */ /* 0x000ea20008000800 */
[----:B------:R-:W1:Y:S01]  /*0040*/  S2R R0, SR_TID.X ;  /* 0x0000000000007919 */ /* 0x000e620000002100 */
[----:B------:R-:W3:Y:S05]  /*0050*/  LDCU UR7, c[0x0][0x3ac] ;  /* 0x00007580ff0777ac */ /* 0x000eea0008000800 */
[----:B------:R-:W0:Y:S08]  /*0060*/  S2UR UR5, SR_CTAID.Y ;  /* 0x00000000000579c3 */ /* 0x000e300000002600 */
[----:B------:R-:W0:Y:S08]  /*0070*/  LDC R4, c[0x0][0x364] ;  /* 0x0000d900ff047b82 */ /* 0x000e300000000800 */
[----:B------:R-:W1:Y:S01]  /*0080*/  S2UR UR4, SR_CTAID.X ;  /* 0x00000000000479c3 */ /* 0x000e620000002500 */
[----:B0-----:R-:W-:-:S05]  /*0090*/  IMAD R4, R4, UR5, R3 ;  /* 0x0000000504047c24 */ /* 0x001fca000f8e0203 */
[----:B--2---:R-:W-:Y:S01]  /*00a0*/  ISETP.GE.AND P0, PT, R4, UR6, PT ;  /* 0x0000000604007c0c */ /* 0x004fe2000bf06270 */
[----:B-1----:R-:W-:-:S05]  /*00b0*/  IMAD R5, R5, UR4, R0 ;  /* 0x0000000405057c24 */ /* 0x002fca000f8e0200 */
[----:B---3--:R-:W-:-:S13]  /*00c0*/  ISETP.GE.OR P0, PT, R5, UR7, P0 ;  /* 0x0000000705007c0c */ /* 0x008fda0008706670 */
[----:B------:R-:W-:Y:S05]  /*00d0*/  @P0 EXIT ;  /* 0x000000000000094d */ /* 0x000fea0003800000 */
[----:B------:R-:W0:Y:S01]  /*00e0*/  LDC R7, c[0x0][0x388] ;  /* 0x0000e200ff077b82 */ /* 0x000e220000000800 */
[----:B------:R-:W1:Y:S07]  /*00f0*/  LDCU.64 UR6, c[0x0][0x358] ;  /* 0x00006b00ff0677ac */ /* 0x000e6e0008000a00 */
[----:B------:R-:W2:Y:S01]  /*0100*/  LDC.64 R14, c[0x0][0x380] ;  /* 0x0000e000ff0e7b82 */ /* 0x000ea20000000a00 */
[----:B0-----:R-:W-:-:S05]  /*0110*/  SHF.R.S32.HI R7, RZ, 0x1, R7 ;  /* 0x00000001ff077819 */ /* 0x001fca0000011407 */
[----:B------:R-:W-:-:S04]  /*0120*/  IMAD R6, R4, R7, RZ ;  /* 0x0000000704067224 */ /* 0x000fc800078e02ff */
[----:B------:R-:W-:-:S04]  /*0130*/  IMAD R3, R5, 0x3, R6 ;  /* 0x0000000305037824 */ /* 0x000fc800078e0206 */
[----:B--2---:R-:W-:-:S05]  /*0140*/  IMAD.WIDE R14, R3, 0x2, R14 ;  /* 0x00000002030e7825 */ /* 0x004fca00078e020e */
[----:B-1----:R-:W2:Y:S04]  /*0150*/  LDG.E.U16 R0, desc[UR6][R14.64] ;  /* 0x000000060e007981 */ /* 0x002ea8000c1e1500 */
[----:B------:R0:W5:Y:S04]  /*0160*/  LDG.E.U16 R8, desc[UR6][R14.64+0x2] ;  /* 0x000002060e087981 */ /* 0x000168000c1e1500 */
[----:B------:R0:W5:Y:S01]  /*0170*/  LDG.E.U16 R10, desc[UR6][R14.64+0x4] ;  /* 0x000004060e0a7981 */ /* 0x000162000c1e1500 */
[----:B------:R-:W-:Y:S01]  /*0180*/  HFMA2 R9, -RZ, RZ, 0.46875, 7.62939453125e-06 ;  /* 0x37800080ff097431 */ /* 0x000fe200000001ff */
[----:B------:R-:W-:Y:S01]  /*0190*/  MOV R2, 0x477fff00 ;  /* 0x477fff0000027802 */ /* 0x000fe20000000f00 */
[----:B------:R-:W-:Y:S04]  /*01a0*/  BSSY.RECONVERGENT B2, `(.L_x_0) ;  /* 0x000000d000027945 */ /* 0x000fe80003800200 */
[----:B------:R-:W-:-:S04]  /*01b0*/  FFMA R2, R9, -R2, 1 ;  /* 0x3f80000009027423 */ /* 0x000fc80000000802 */
[----:B------:R-:W-:Y:S01]  /*01c0*/  FFMA R9, R2, R9, 1.525902189314365387e-05 ;  /* 0x3780008002097423 */ /* 0x000fe20000000009 */
[----:B--2---:R-:W-:-:S04]  /*01d0*/  I2FP.F32.U32 R0, R0 ;  /* 0x0000000000007245 */ /* 0x004fc80000201000 */
[----:B------:R-:W1:Y:S01]  /*01e0*/  FCHK P0, R0, 65535 ;  /* 0x477fff0000007902 */ /* 0x000e620000000000 */
[----:B------:R-:W-:-:S04]  /*01f0*/  FFMA R2, R0, R9, RZ ;  /* 0x0000000900027223 */ /* 0x000fc800000000ff */
[----:B------:R-:W-:-:S04]  /*0200*/  FFMA R3, R2, -65535, R0 ;  /* 0xc77fff0002037823 */ /* 0x000fc80000000000 */
[----:B------:R-:W-:Y:S01]  /*0210*/  FFMA R9, R9, R3, R2 ;  /* 0x0000000309097223 */ /* 0x000fe20000000002 */
[----:B01----:R-:W-:Y:S06]  /*0220*/  @!P0 BRA `(.L_x_1) ;  /* 0x0000000000108947 */ /* 0x003fec0003800000 */
[----:B------:R-:W-:Y:S02]  /*0230*/  MOV R3, 0x477fff00 ;  /* 0x477fff0000037802 */ /* 0x000fe40000000f00 */
[----:B------:R-:W-:-:S07]  /*0240*/  MOV R2, 0x260 ;  /* 0x0000026000027802 */ /* 0x000fce0000000f00 */
[----:B-----5:R-:W-:Y:S05]  /*0250*/  CALL.REL.NOINC `($__internal_0_$__cuda_sm3x_div_rn_noftz_f32_slowpath) ;  /* 0x0000001800cc7944 */ /* 0x020fea0003c00000 */
[----:B------:R-:W-:-:S07]  /*0260*/  IMAD.MOV.U32 R9, RZ, RZ, R0 ;  /* 0x000000ffff097224 */ /* 0x000fce00078e0000 */
.L_x_1:
[----:B------:R-:W-:Y:S05]  /*0270*/  BSYNC.RECONVERGENT B2 ;  /* 0x0000000000027941 */ /* 0x000fea0003800200 */
.L_x_0:
[----:B------:R-:W-:Y:S01]  /*0280*/  HFMA2 R2, -RZ, RZ, 0.46875, 7.62939453125e-06 ;  /* 0x37800080ff027431 */ /* 0x000fe200000001ff */
[----:B------:R-:W-:Y:S01]  /*0290*/  MOV R3, 0x477fff00 ;  /* 0x477fff0000037802 */ /* 0x000fe20000000f00 */
[----:B------:R-:W-:Y:S01]  /*02a0*/  BSSY.RECONVERGENT B2, `(.L_x_2) ;  /* 0x000000d000027945 */ /* 0x000fe20003800200 */
[----:B-----5:R-:W-:-:S04]  /*02b0*/  I2FP.F32.U32 R0, R8 ;  /* 0x0000000800007245 */ /* 0x020fc80000201000 */
[----:B------:R-:W0:Y:S01]  /*02c0*/  FCHK P0, R0, 65535 ;  /* 0x477fff0000007902 */ /* 0x000e220000000000 */
[----:B------:R-:W-:-:S04]  /*02d0*/  FFMA R3, R2, -R3, 1 ;  /* 0x3f80000002037423 */ /* 0x000fc80000000803 */
[----:B------:R-:W-:-:S04]  /*02e0*/  FFMA R8, R3, R2, 1.525902189314365387e-05 ;  /* 0x3780008003087423 */ /* 0x000fc80000000002 */
[----:B------:R-:W-:-:S04]  /*02f0*/  FFMA R3, R8, R0, RZ ;  /* 0x0000000008037223 */ /* 0x000fc800000000ff */
[----:B------:R-:W-:-:S04]  /*0300*/  FFMA R2, R3, -65535, R0 ;  /* 0xc77fff0003027823 */ /* 0x000fc80000000000 */
[----:B------:R-:W-:Y:S01]  /*0310*/  FFMA R8, R8, R2, R3 ;  /* 0x0000000208087223 */ /* 0x000fe20000000003 */
[----:B0-----:R-:W-:Y:S06]  /*0320*/  @!P0 BRA `(.L_x_3) ;  /* 0x0000000000108947 */ /* 0x001fec0003800000 */
[----:B------:R-:W-:Y:S02]  /*0330*/  MOV R3, 0x477fff00 ;  /* 0x477fff0000037802 */ /* 0x000fe40000000f00 */
[----:B------:R-:W-:-:S07]  /*0340*/  MOV R2, 0x360 ;  /* 0x0000036000027802 */ /* 0x000fce0000000f00 */
[----:B------:R-:W-:Y:S05]  /*0350*/  CALL.REL.NOINC `($__internal_0_$__cuda_sm3x_div_rn_noftz_f32_slowpath) ;  /* 0x00000018008c7944 */ /* 0x000fea0003c00000 */
[----:B------:R-:W-:-:S07]  /*0360*/  IMAD.MOV.U32 R8, RZ, RZ, R0 ;  /* 0x000000ffff087224 */ /* 0x000fce00078e0000 */
.L_x_3:
[----:B------:R-:W-:Y:S05]  /*0370*/  BSYNC.RECONVERGENT B2 ;  /* 0x0000000000027941 */ /* 0x000fea0003800200 */
.L_x_2:
[----:B------:R-:W-:Y:S01]  /*0380*/  HFMA2 R0, -RZ, RZ, 0.46875, 7.62939453125e-06 ;  /* 0x37800080ff007431 */ /* 0x000fe200000001ff */
[----:B------:R-:W-:Y:S01]  /*0390*/  MOV R3, 0x477fff00 ;  /* 0x477fff0000037802 */ /* 0x000fe20000000f00 */
[----:B------:R-:W-:Y:S04]  /*03a0*/  BSSY.RECONVERGENT B2, `(.L_x_4) ;  /* 0x000000d000027945 */ /* 0x000fe80003800200 */
[----:B------:R-:W-:Y:S01]  /*03b0*/  FFMA R11, R0, -R3, 1 ;  /* 0x3f800000000b7423 */ /* 0x000fe20000000803 */
[----:B------:R-:W-:-:S03]  /*03c0*/  I2FP.F32.U32 R3, R10 ;  /* 0x0000000a00037245 */ /* 0x000fc60000201000 */
[----:B------:R-:W-:Y:S01]  /*03d0*/  FFMA R0, R11, R0, 1.525902189314365387e-05 ;  /* 0x378000800b007423 */ /* 0x000fe20000000000 */
[----:B------:R-:W0:Y:S03]  /*03e0*/  FCHK P0, R3, 65535 ;  /* 0x477fff0003007902 */ /* 0x000e260000000000 */
[----:B------:R-:W-:-:S04]  /*03f0*/  FFMA R2, R0, R3, RZ ;  /* 0x0000000300027223 */ /* 0x000fc800000000ff */
[----:B------:R-:W-:-:S04]  /*0400*/  FFMA R11, R2, -65535, R3 ;  /* 0xc77fff00020b7823 */ /* 0x000fc80000000003 */
[----:B------:R-:W-:Y:S01]  /*0410*/  FFMA R0, R0, R11, R2 ;  /* 0x0000000b00007223 */ /* 0x000fe20000000002 */
[----:B0-----:R-:W-:Y:S06]  /*0420*/  @!P0 BRA `(.L_x_5) ;  /* 0x0000000000108947 */ /* 0x001fec0003800000 */
[----:B------:R-:W-:Y:S01]  /*0430*/  MOV R0, R3 ;  /* 0x0000000300007202 */ /* 0x000fe20000000f00 */
[----:B------:R-:W-:Y:S01]  /*0440*/  IMAD.MOV.U32 R3, RZ, RZ, 0x477fff00 ;  /* 0x477fff00ff037424 */ /* 0x000fe200078e00ff */
[----:B------:R-:W-:-:S07]  /*0450*/  MOV R2, 0x470 ;  /* 0x0000047000027802 */ /* 0x000fce0000000f00 */
[----:B------:R-:W-:Y:S05]  /*0460*/  CALL.REL.NOINC `($__internal_0_$__cuda_sm3x_div_rn_noftz_f32_slowpath) ;  /* 0x0000001800487944 */ /* 0x000fea0003c00000 */
.L_x_5:
[----:B------:R-:W-:Y:S05]  /*0470*/  BSYNC.RECONVERGENT B2 ;  /* 0x0000000000027941 */ /* 0x000fea0003800200 */
.L_x_4:
[----:B------:R-:W-:Y:S01]  /*0480*/  FMUL R8, R8, 0.71520000696182250977 ;  /* 0x3f37175908087820 */ /* 0x000fe20000400000 */
[----:B------:R-:W-:Y:S01]  /*0490*/  HFMA2 R3, -RZ, RZ, 4.35546875, 0 ;  /* 0x445b0000ff037431 */ /* 0x000fe200000001ff */
[----:B------:R-:W0:Y:S01]  /*04a0*/  LDCU UR4, c[0x0][0x398] ;  /* 0x00007300ff0477ac */ /* 0x000e220008000800 */
[----:B------:R-:W-:Y:S01]  /*04b0*/  LOP3.LUT R10, R5, 0x1, R4, 0xc8, !PT ;  /* 0x00000001050a7812 */ /* 0x000fe200078ec804 */
[----:B------:R-:W-:-:S03]  /*04c0*/  FFMA R9, R9, 0.21259999275207519531, R8 ;  /* 0x3e59b3d009097823 */ /* 0x000fc60000000008 */
[----:B------:R-:W-:Y:S01]  /*04d0*/  ISETP.NE.U32.AND P0, PT, R10, 0x1, PT ;  /* 0x000000010a00780c */ /* 0x000fe20003f05070 */
[----:B------:R-:W-:-:S04]  /*04e0*/  FFMA.SAT R0, R0, 0.072200000286102294922, R9 ;  /* 0x3d93dd9800007823 */ /* 0x000fc80000002009 */
[----:B------:R-:W-:Y:S02]  /*04f0*/  FFMA R0, R0, R3, 64 ;  /* 0x4280000000007423 */ /* 0x000fe40000000003 */
[----:B------:R-:W1:Y:S02]  /*0500*/  LDC.64 R2, c[0x0][0x390] ;  /* 0x0000e400ff027b82 */ /* 0x000e640000000a00 */
[----:B------:R-:W-:Y:S01]  /*0510*/  FADD R0, R0, 0.5 ;  /* 0x3f00000000007421 */ /* 0x000fe20000000000 */
[----:B0-----:R-:W-:-:S05]  /*0520*/  USHF.R.S32.HI UR4, URZ, 0x1, UR4 ;  /* 0x00000001ff047899 */ /* 0x001fca0008011404 */
[----:B------:R-:W0:Y:S01]  /*0530*/  F2I.U32.TRUNC.NTZ R0, R0 ;  /* 0x0000000000007305 */ /* 0x000e22000020f000 */
[----:B------:R-:W-:Y:S01]  /*0540*/  IMAD R9, R4, UR4, R5 ;  /* 0x0000000404097c24 */ /* 0x000fe2000f8e0205 */
[----:B0-----:R-:W-:-:S03]  /*0550*/  LOP3.LUT R8, R0, 0xffff, RZ, 0xc0, !PT ;  /* 0x0000ffff00087812 */ /* 0x001fc600078ec0ff */
[----:B-1----:R-:W-:Y:S01]  /*0560*/  IMAD.WIDE R2, R9, 0x2, R2 ;  /* 0x0000000209027825 */ /* 0x002fe200078e0202 */
[----:B------:R-:W-:-:S04]  /*0570*/  VIMNMX.U32 R8, PT, PT, R8, 0x40, !PT ;  /* 0x0000004008087848 */ /* 0x000fc80007fe0000 */
[----:B------:R-:W-:-:S05]  /*0580*/  VIMNMX.U32 R9, PT, PT, R8, 0x3ac, PT ;  /* 0x000003ac08097848 */ /* 0x000fca0003fe0000 */
[----:B------:R0:W-:Y:S01]  /*0590*/  STG.E.U16 desc[UR6][R2.64], R9 ;  /* 0x0000000902007986 */ /* 0x0001e2000c101506 */
[----:B------:R-:W-:Y:S05]  /*05a0*/  @!P0 EXIT ;  /* 0x000000000000894d */ /* 0x000fea0003800000 */
[----:B------:R-:W2:Y:S04]  /*05b0*/  LDG.E.U16 R0, desc[UR6][R14.64] ;  /* 0x000000060e007981 */ /* 0x000ea8000c1e1500 */
[----:B0-----:R0:W5:Y:S04]  /*05c0*/  LDG.E.U16 R9, desc[UR6][R14.64+0x2] ;  /* 0x000002060e097981 */ /* 0x001168000c1e1500 */
[----:B------:R0:W5:Y:S01]  /*05d0*/  LDG.E.U16 R10, desc[UR6][R14.64+0x4] ;  /* 0x000004060e0a7981 */ /* 0x000162000c1e1500 */
[----:B------:R-:W-:Y:S01]  /*05e0*/  MOV R8, 0x37800080 ;  /* 0x3780008000087802 */ /* 0x000fe20000000f00 */
[----:B------:R-:W-:Y:S01]  /*05f0*/  BSSY.RECONVERGENT B2, `(.L_x_6) ;  /* 0x000000e000027945 */ /* 0x000fe20003800200 */
[----:B------:R-:W-:-:S05]  /*0600*/  MOV R3, 0x477fff00 ;  /* 0x477fff0000037802 */ /* 0x000fca0000000f00 */
        /* <DEDUP_REMOVED lines=8> */
[----:B------:R-:W-:Y:S01]  /*0690*/  IMAD.MOV.U32 R3, RZ, RZ, 0x477fff00 ;  /* 0x477fff00ff037424 */ /* 0x000fe200078e00ff */
[----:B------:R-:W-:-:S07]  /*06a0*/  MOV R2, 0x6c0 ;  /* 0x000006c000027802 */ /* 0x000fce0000000f00 */
[----:B-----5:R-:W-:Y:S05]  /*06b0*/  CALL.REL.NOINC `($__internal_0_$__cuda_sm3x_div_rn_noftz_f32_slowpath) ;  /* 0x0000001400b47944 */ /* 0x020fea0003c00000 */
[----:B------:R-:W-:-:S07]  /*06c0*/  MOV R8, R0 ;  /* 0x0000000000087202 */ /* 0x000fce0000000f00 */
.L_x_7:
[----:B------:R-:W-:Y:S05]  /*06d0*/  BSYNC.RECONVERGENT B2 ;  /* 0x0000000000027941 */ /* 0x000fea0003800200 */
.L_x_6:
        /* <DEDUP_REMOVED lines=11> */
[----:B------:R-:W-:Y:S01]  /*0790*/  IMAD.MOV.U32 R3, RZ, RZ, 0x477fff00 ;  /* 0x477fff00ff037424 */ /* 0x000fe200078e00ff */
[----:B------:R-:W-:-:S07]  /*07a0*/  MOV R2, 0x7c0 ;  /* 0x000007c000027802 */ /* 0x000fce0000000f00 */
[----:B------:R-:W-:Y:S05]  /*07b0*/  CALL.REL.NOINC `($__internal_0_$__cuda_sm3x_div_rn_noftz_f32_slowpath) ;  /* 0x0000001400747944 */ /* 0x000fea0003c00000 */
[----:B------:R-:W-:-:S07]  /*07c0*/  MOV R9, R0 ;  /* 0x0000000000097202 */ /* 0x000fce0000000f00 */
.L_x_9:
[----:B------:R-:W-:Y:S05]  /*07d0*/  BSYNC.RECONVERGENT B2 ;  /* 0x0000000000027941 */ /* 0x000fea0003800200 */
.L_x_8:
        /* <DEDUP_REMOVED lines=11> */
[----:B------:R-:W-:Y:S01]  /*0890*/  IMAD.MOV.U32 R0, RZ, RZ, R3 ;  /* 0x000000ffff007224 */ /* 0x000fe200078e0003 */
[----:B------:R-:W-:Y:S02]  /*08a0*/  MOV R3, 0x477fff00 ;  /* 0x477fff0000037802 */ /* 0x000fe40000000f00 */
[----:B------:R-:W-:-:S07]  /*08b0*/  MOV R2, 0x8d0 ;  /* 0x000008d000027802 */ /* 0x000fce0000000f00 */
[----:B------:R-:W-:Y:S05]  /*08c0*/  CALL.REL.NOINC `($__internal_0_$__cuda_sm3x_div_rn_noftz_f32_slowpath) ;  /* 0x0000001400307944 */ /* 0x000fea0003c00000 */
.L_x_11:
[----:B------:R-:W-:Y:S05]  /*08d0*/  BSYNC.RECONVERGENT B2 ;  /* 0x0000000000027941 */ /* 0x000fea0003800200 */
.L_x_10:
[C---:B------:R-:W-:Y:S01]  /*08e0*/  FMUL R3, R9.reuse, -0.38539999723434448242 ;  /* 0xbec5532609037820 */ /* 0x040fe20000400000 */
[----:B------:R-:W-:Y:S01]  /*08f0*/  FMUL R9, R9, -0.45419999957084655762 ;  /* 0xbee88ce709097820 */ /* 0x000fe20000400000 */
[----:B------:R-:W0:Y:S01]  /*0900*/  LDCU UR4, c[0x0][0x3ac] ;  /* 0x00007580ff0477ac */ /* 0x000e220008000800 */
[----:B------:R-:W-:Y:S01]  /*0910*/  BSSY.RECONVERGENT B2, `(.L_x_12) ;  /* 0x0000068000027945 */ /* 0x000fe20003800200 */
[C---:B------:R-:W-:Y:S01]  /*0920*/  FFMA R3, R8.reuse, -0.11460000276565551758, R3 ;  /* 0xbdeab36808037823 */ /* 0x040fe20000000003 */
[----:B------:R-:W-:Y:S01]  /*0930*/  FFMA R9, R8, 0.5, R9 ;  /* 0x3f00000008097823 */ /* 0x000fe20000000009 */
[----:B------:R-:W-:Y:S02]  /*0940*/  IADD3 R8, PT, PT, R5, 0x1, RZ ;  /* 0x0000000105087810 */ /* 0x000fe40007ffe0ff */
[C---:B------:R-:W-:Y:S01]  /*0950*/  FFMA R3, R0.reuse, 0.5, R3 ;  /* 0x3f00000000037823 */ /* 0x040fe20000000003 */
[----:B------:R-:W-:Y:S01]  /*0960*/  FFMA R9, R0, -0.045800000429153442383, R9 ;  /* 0xbd3b98c800097823 */ /* 0x000fe20000000009 */
[----:B------:R-:W-:-:S02]  /*0970*/  HFMA2 R0, -RZ, RZ, 3.9375, 0 ;  /* 0x43e00000ff007431 */ /* 0x000fc400000001ff */
[----:B------:R-:W-:Y:S01]  /*0980*/  FADD.SAT R3, R3, 0.5 ;  /* 0x3f00000003037421 */ /* 0x000fe20000002000 */
[----:B------:R-:W-:-:S03]  /*0990*/  FADD.SAT R9, R9, 0.5 ;  /* 0x3f00000009097421 */ /* 0x000fc60000002000 */
[----:B------:R-:W-:Y:S01]  /*09a0*/  FADD R3, R3, -0.5 ;  /* 0xbf00000003037421 */ /* 0x000fe20000000000 */
[----:B------:R-:W-:-:S03]  /*09b0*/  FADD R9, R9, -0.5 ;  /* 0xbf00000009097421 */ /* 0x000fc60000000000 */
[-C--:B------:R-:W-:Y:S01]  /*09c0*/  FFMA R3, R3, R0.reuse, 512 ;  /* 0x4400000003037423 */ /* 0x080fe20000000000 */
[----:B------:R-:W-:Y:S01]  /*09d0*/  FFMA R9, R9, R0, 512 ;  /* 0x4400000009097423 */ /* 0x000fe20000000000 */
[----:B0-----:R-:W-:Y:S02]  /*09e0*/  ISETP.GE.AND P0, PT, R8, UR4, PT ;  /* 0x0000000408007c0c */ /* 0x001fe4000bf06270 */
[----:B------:R-:W-:Y:S01]  /*09f0*/  FADD R3, R3, 0.5 ;  /* 0x3f00000003037421 */ /* 0x000fe20000000000 */
[----:B------:R-:W-:-:S05]  /*0a00*/  FADD R0, R9, 0.5 ;  /* 0x3f00000009007421 */ /* 0x000fca0000000000 */
[----:B------:R-:W0:Y:S08]  /*0a10*/  F2I.U32.TRUNC.NTZ R3, R3 ;  /* 0x0000000300037305 */ /* 0x000e30000020f000 */
[----:B------:R-:W1:Y:S01]  /*0a20*/  F2I.U32.TRUNC.NTZ R0, R0 ;  /* 0x0000000000007305 */ /* 0x000e62000020f000 */
[----:B0-----:R-:W-:-:S04]  /*0a30*/  LOP3.LUT R2, R3, 0xffff, RZ, 0xc0, !PT ;  /* 0x0000ffff03027812 */ /* 0x001fc800078ec0ff */
[----:B------:R-:W-:Y:S02]  /*0a40*/  VIMNMX.U32 R2, PT, PT, R2, 0x40, !PT ;  /* 0x0000004002027848 */ /* 0x000fe40007fe0000 */
[----:B-1----:R-:W-:Y:S02]  /*0a50*/  LOP3.LUT R9, R0, 0xffff, RZ, 0xc0, !PT ;  /* 0x0000ffff00097812 */ /* 0x002fe400078ec0ff */
[----:B------:R-:W-:Y:S02]  /*0a60*/  VIMNMX.U32 R2, PT, PT, R2, 0x3c0, PT ;  /* 0x000003c002027848 */ /* 0x000fe40003fe0000 */
[----:B------:R-:W-:Y:S02]  /*0a70*/  VIMNMX.U32 R9, PT, PT, R9, 0x40, !PT ;  /* 0x0000004009097848 */ /* 0x000fe40007fe0000 */
[----:B------:R-:W-:Y:S02]  /*0a80*/  PRMT R16, R2, 0x7610, R16 ;  /* 0x0000761002107816 */ /* 0x000fe40000000010 */
[----:B------:R-:W-:Y:S01]  /*0a90*/  VIMNMX.U32 R10, PT, PT, R9, 0x3c0, PT ;  /* 0x000003c0090a7848 */ /* 0x000fe20003fe0000 */
[----:B------:R-:W-:Y:S01]  /*0aa0*/  IMAD.MOV.U32 R9, RZ, RZ, 0x1 ;  /* 0x00000001ff097424 */ /* 0x000fe200078e00ff */
[----:B------:R-:W-:Y:S06]  /*0ab0*/  @P0 BRA `(.L_x_13) ;  /* 0x0000000400340947 */ /* 0x000fec0003800000 */
[----:B------:R-:W2:Y:S04]  /*0ac0*/  LDG.E.U16 R0, desc[UR6][R14.64+0x6] ;  /* 0x000006060e007981 */ /* 0x000ea8000c1e1500 */
[----:B------:R0:W5:Y:S04]  /*0ad0*/  LDG.E.U16 R19, desc[UR6][R14.64+0x8] ;  /* 0x000008060e137981 */ /* 0x000168000c1e1500 */
        /* <DEDUP_REMOVED lines=16> */
.L_x_15:
[----:B------:R-:W-:Y:S05]  /*0be0*/  BSYNC.RECONVERGENT B3 ;  /* 0x0000000000037941 */ /* 0x000fea0003800200 */
.L_x_14:
        /* <DEDUP_REMOVED lines=15> */
.L_x_17:
[----:B------:R-:W-:Y:S05]  /*0ce0*/  BSYNC.RECONVERGENT B3 ;  /* 0x0000000000037941 */ /* 0x000fea0003800200 */
.L_x_16:
[----:B------:R-:W-:Y:S01]  /*0cf0*/  HFMA2 R0, -RZ, RZ, 0.46875, 7.62939453125e-06 ;  /* 0x37800080ff007431 */ /* 0x000fe200000001ff */
[----:B------:R-:W-:Y:S01]  /*0d00*/  MOV R3, 0x477fff00 ;  /* 0x477fff0000037802 */ /* 0x000fe20000000f00 */
[----:B------:R-:W-:Y:S01]  /*0d10*/  BSSY.RECONVERGENT B3, `(.L_x_18) ;  /* 0x000000d000037945 */ /* 0x000fe20003800200 */
[----:B------:R-:W-:-:S04]  /*0d20*/  I2FP.F32.U32 R11, R11 ;  /* 0x0000000b000b7245 */ /* 0x000fc80000201000 */
[----:B------:R-:W0:Y:S01]  /*0d30*/  FCHK P0, R11, 65535 ;  /* 0x477fff000b007902 */ /* 0x000e220000000000 */
[----:B------:R-:W-:-:S04]  /*0d40*/  FFMA R3, R0, -R3, 1 ;  /* 0x3f80000000037423 */ /* 0x000fc80000000803 */
[----:B------:R-:W-:-:S04]  /*0d50*/  FFMA R0, R3, R0, 1.525902189314365387e-05 ;  /* 0x3780008003007423 */ /* 0x000fc80000000000 */
        /* <DEDUP_REMOVED lines=8> */
.L_x_19:
[----:B------:R-:W-:Y:S05]  /*0de0*/  BSYNC.RECONVERGENT B3 ;  /* 0x0000000000037941 */ /* 0x000fea0003800200 */
.L_x_18:
[----:B------:R-:W-:-:S04]  /*0df0*/  FMUL R2, R19, -0.38539999723434448242 ;  /* 0xbec5532613027820 */ /* 0x000fc80000400000 */
[----:B------:R-:W-:Y:S01]  /*0e00*/  FFMA R3, R9, -0.11460000276565551758, R2 ;  /* 0xbdeab36809037823 */ /* 0x000fe20000000002 */
[----:B------:R-:W-:-:S03]  /*0e10*/  FMUL R2, R19, -0.45419999957084655762 ;  /* 0xbee88ce713027820 */ /* 0x000fc60000400000 */
[----:B------:R-:W-:Y:S01]  /*0e20*/  FFMA R3, R0, 0.5, R3 ;  /* 0x3f00000000037823 */ /* 0x000fe20000000003 */
[----:B------:R-:W-:-:S03]  /*0e30*/  FFMA R9, R9, 0.5, R2 ;  /* 0x3f00000009097823 */ /* 0x000fc60000000002 */
[----:B------:R-:W-:Y:S01]  /*0e40*/  FADD.SAT R3, R3, 0.5 ;  /* 0x3f00000003037421 */ /* 0x000fe20000002000 */
[----:B------:R-:W-:Y:S01]  /*0e50*/  FFMA R9, R0, -0.045800000429153442383, R9 ;  /* 0xbd3b98c800097823 */ /* 0x000fe20000000009 */
[----:B------:R-:W-:Y:S02]  /*0e60*/  HFMA2 R0, -RZ, RZ, 3.9375, 0 ;  /* 0x43e00000ff007431 */ /* 0x000fe400000001ff */
[----:B------:R-:W-:Y:S01]  /*0e70*/  FADD R3, R3, -0.5 ;  /* 0xbf00000003037421 */ /* 0x000fe20000000000 */
[----:B------:R-:W-:-:S04]  /*0e80*/  FADD.SAT R9, R9, 0.5 ;  /* 0x3f00000009097421 */ /* 0x000fc80000002000 */
[----:B------:R-:W-:Y:S01]  /*0e90*/  FADD R9, R9, -0.5 ;  /* 0xbf00000009097421 */ /* 0x000fe20000000000 */
[----:B------:R-:W-:-:S03]  /*0ea0*/  FFMA R3, R3, R0, 512 ;  /* 0x4400000003037423 */ /* 0x000fc60000000000 */
[----:B------:R-:W-:Y:S01]  /*0eb0*/  FFMA R9, R9, R0, 512 ;  /* 0x4400000009097423 */ /* 0x000fe20000000000 */
[----:B------:R-:W-:-:S03]  /*0ec0*/  FADD R3, R3, 0.5 ;  /* 0x3f00000003037421 */ /* 0x000fc60000000000 */
[----:B------:R-:W-:-:S03]  /*0ed0*/  FADD R0, R9, 0.5 ;  /* 0x3f00000009007421 */ /* 0x000fc60000000000 */
[----:B------:R-:W0:Y:S08]  /*0ee0*/  F2I.U32.TRUNC.NTZ R3, R3 ;  /* 0x0000000300037305 */ /* 0x000e30000020f000 */
[----:B------:R-:W1:Y:S01]  /*0ef0*/  F2I.U32.TRUNC.NTZ R0, R0 ;  /* 0x0000000000007305 */ /* 0x000e62000020f000 */
[----:B0-----:R-:W-:-:S04]  /*0f00*/  LOP3.LUT R2, R3, 0xffff, RZ, 0xc0, !PT ;  /* 0x0000ffff03027812 */ /* 0x001fc800078ec0ff */
[----:B------:R-:W-:Y:S02]  /*0f10*/  VIMNMX.U32 R2, PT, PT, R2, 0x40, !PT ;  /* 0x0000004002027848 */ /* 0x000fe40007fe0000 */
[----:B-1----:R-:W-:-:S04]  /*0f20*/  LOP3.LUT R9, R0, 0xffff, RZ, 0xc0, !PT ;  /* 0x0000ffff00097812 */ /* 0x002fc800078ec0ff */
[----:B------:R-:W-:Y:S02]  /*0f30*/  VIMNMX.U32 R11, PT, PT, R9, 0x40, !PT ;  /* 0x00000040090b7848 */ /* 0x000fe40007fe0000 */
[----:B------:R-:W-:Y:S02]  /*0f40*/  VIMNMX.U32 R9, PT, PT, R2, 0x3c0, PT ;  /* 0x000003c002097848 */ /* 0x000fe40003fe0000 */
[----:B------:R-:W-:Y:S02]  /*0f50*/  VIMNMX.U32 R11, PT, PT, R11, 0x3c0, PT ;  /* 0x000003c00b0b7848 */ /* 0x000fe40003fe0000 */
[----:B------:R-:W-:Y:S01]  /*0f60*/  IADD3 R16, PT, PT, R16, R9, RZ ;  /* 0x0000000910107210 */ /* 0x000fe20007ffe0ff */
[----:B------:R-:W-:Y:S01]  /*0f70*/  IMAD.MOV.U32 R9, RZ, RZ, 0x2 ;  /* 0x00000002ff097424 */ /* 0x000fe200078e00ff */
[----:B------:R-:W-:-:S07]  /*0f80*/  IADD3 R10, PT, PT, R10, R11, RZ ;  /* 0x0000000b0a0a7210 */ /* 0x000fce0007ffe0ff */
.L_x_13:
[----:B------:R-:W-:Y:S05]  /*0f90*/  BSYNC.RECONVERGENT B2 ;  /* 0x0000000000027941 */ /* 0x000fea0003800200 */
.L_x_12:
[----:B------:R-:W0:Y:S01]  /*0fa0*/  LDCU UR4, c[0x0][0x3b0] ;  /* 0x00007600ff0477ac */ /* 0x000e220008000800 */
[----:B------:R-:W-:Y:S01]  /*0fb0*/  IADD3 R11, PT, PT, R4, 0x1, RZ ;  /* 0x00000001040b7810 */ /* 0x000fe20007ffe0ff */
[----:B------:R-:W1:Y:S01]  /*0fc0*/  I2F.U16 R10, R10 ;  /* 0x0000000a000a7306 */ /* 0x000e620000101000 */
[----:B------:R-:W-:Y:S07]  /*0fd0*/  BSSY.RECONVERGENT B2, `(.L_x_20) ;  /* 0x0000054000027945 */ /* 0x000fee0003800200 */
[----:B------:R-:W2:Y:S01]  /*0fe0*/  I2F.U16 R16, R16 ;  /* 0x0000001000107306 */ /* 0x000ea20000101000 */
[----:B0-----:R-:W-:-:S13]  /*0ff0*/  ISETP.GE.U32.AND P0, PT, R11, UR4, PT ;  /* 0x000000040b007c0c */ /* 0x001fda000bf06070 */
[----:B-12---:R-:W-:Y:S05]  /*1000*/  @P0 BRA `(.L_x_21) ;  /* 0x0000000400400947 */ /* 0x006fea0003800000 */
[----:B------:R-:W-:-:S05]  /*1010*/  IMAD.WIDE R2, R7, 0x2, R14 ;  /* 0x0000000207027825 */ /* 0x000fca00078e020e */
        /* <DEDUP_REMOVED lines=18> */
.L_x_23:
[----:B------:R-:W-:Y:S05]  /*1140*/  BSYNC.RECONVERGENT B3 ;  /* 0x0000000000037941 */ /* 0x000fea0003800200 */
.L_x_22:
        /* <DEDUP_REMOVED lines=15> */
.L_x_25:
[----:B------:R-:W-:Y:S05]  /*1240*/  BSYNC.RECONVERGENT B3 ;  /* 0x0000000000037941 */ /* 0x000fea0003800200 */
.L_x_24:
        /* <DEDUP_REMOVED lines=11> */
[----:B------:R-:W-:Y:S02]  /*1300*/  MOV R0, R15 ;  /* 0x0000000f00007202 */ /* 0x000fe40000000f00 */
[----:B------:R-:W-:Y:S02]  /*1310*/  MOV R3, 0x477fff00 ;  /* 0x477fff0000037802 */ /* 0x000fe40000000f00 */
[----:B------:R-:W-:-:S07]  /*1320*/  MOV R2, 0x1340 ;  /* 0x0000134000027802 */ /* 0x000fce0000000f00 */
[----:B------:R-:W-:Y:S05]  /*1330*/  CALL.REL.NOINC `($__internal_0_$__cuda_sm3x_div_rn_noftz_f32_slowpath) ;  /* 0x0000000800947944 */ /* 0x000fea0003c00000 */
.L_x_27:
[----:B------:R-:W-:Y:S05]  /*1340*/  BSYNC.RECONVERGENT B3 ;  /* 0x0000000000037941 */ /* 0x000fea0003800200 */
.L_x_26:
[C---:B------:R-:W-:Y:S01]  /*1350*/  FMUL R3, R19.reuse, -0.38539999723434448242 ;  /* 0xbec5532613037820 */ /* 0x040fe20000400000 */
[----:B------:R-:W-:Y:S01]  /*1360*/  FMUL R19, R19, -0.45419999957084655762 ;  /* 0xbee88ce713137820 */ /* 0x000fe20000400000 */
[----:B------:R-:W-:Y:S02]  /*1370*/  IADD3 R9, PT, PT, R9, 0x1, RZ ;  /* 0x0000000109097810 */ /* 0x000fe40007ffe0ff */
[C---:B------:R-:W-:Y:S01]  /*1380*/  FFMA R3, R14.reuse, -0.11460000276565551758, R3 ;  /* 0xbdeab3680e037823 */ /* 0x040fe20000000003 */
[----:B------:R-:W-:-:S03]  /*1390*/  FFMA R19, R14, 0.5, R19 ;  /* 0x3f0000000e137823 */ /* 0x000fc60000000013 */
[C---:B------:R-:W-:Y:S01]  /*13a0*/  FFMA R3, R0.reuse, 0.5, R3 ;  /* 0x3f00000000037823 */ /* 0x040fe20000000003 */
[----:B------:R-:W-:Y:S01]  /*13b0*/  FFMA R19, R0, -0.045800000429153442383, R19 ;  /* 0xbd3b98c800137823 */ /* 0x000fe20000000013 */
[----:B------:R-:W-:Y:S02]  /*13c0*/  IMAD.MOV.U32 R0, RZ, RZ, 0x43e00000 ;  /* 0x43e00000ff007424 */ /* 0x000fe400078e00ff */
[----:B------:R-:W-:Y:S01]  /*13d0*/  FADD.SAT R3, R3, 0.5 ;  /* 0x3f00000003037421 */ /* 0x000fe20000002000 */
[----:B------:R-:W-:-:S03]  /*13e0*/  FADD.SAT R19, R19, 0.5 ;  /* 0x3f00000013137421 */ /* 0x000fc60000002000 */
[----:B------:R-:W-:Y:S01]  /*13f0*/  FADD R3, R3, -0.5 ;  /* 0xbf00000003037421 */ /* 0x000fe20000000000 */
[----:B------:R-:W-:-:S03]  /*1400*/  FADD R19, R19, -0.5 ;  /* 0xbf00000013137421 */ /* 0x000fc60000000000 */
[-C--:B------:R-:W-:Y:S01]  /*1410*/  FFMA R3, R3, R0.reuse, 512 ;  /* 0x4400000003037423 */ /* 0x080fe20000000000 */
[----:B------:R-:W-:-:S03]  /*1420*/  FFMA R19, R19, R0, 512 ;  /* 0x4400000013137423 */ /* 0x000fc60000000000 */
        /* <DEDUP_REMOVED lines=9> */
[----:B------:R-:W-:Y:S02]  /*14c0*/  I2FP.F32.U32 R13, R0 ;  /* 0x00000000000d7245 */ /* 0x000fe40000201000 */
[----:B------:R-:W-:-:S03]  /*14d0*/  VIMNMX.U32 R2, PT, PT, R2, 0x3c0, PT ;  /* 0x000003c002027848 */ /* 0x000fc60003fe0000 */
[----:B------:R-:W-:Y:S01]  /*14e0*/  FADD R16, R16, R13 ;  /* 0x0000000d10107221 */ /* 0x000fe20000000000 */
[----:B------:R-:W-:-:S05]  /*14f0*/  I2FP.F32.U32 R15, R2 ;  /* 0x00000002000f7245 */ /* 0x000fca0000201000 */
[----:B------:R-:W-:-:S07]  /*1500*/  FADD R10, R10, R15 ;  /* 0x0000000f0a0a7221 */ /* 0x000fce0000000000 */
.L_x_21:
[----:B------:R-:W-:Y:S05]  /*1510*/  BSYNC.RECONVERGENT B2 ;  /* 0x0000000000027941 */ /* 0x000fea0003800200 */
.L_x_20:
[----:B------:R-:W0:Y:S01]  /*1520*/  LDCU UR4, c[0x0][0x3b0] ;  /* 0x00007600ff0477ac */ /* 0x000e220008000800 */
[----:B------:R-:W-:Y:S01]  /*1530*/  BSSY.RECONVERGENT B2, `(.L_x_28) ;  /* 0x0000059000027945 */ /* 0x000fe20003800200 */
[----:B------:R-:W1:Y:S01]  /*1540*/  LDCU UR5, c[0x0][0x3ac] ;  /* 0x00007580ff0577ac */ /* 0x000e620008000800 */
[----:B0-----:R-:W-:-:S04]  /*1550*/  ISETP.GE.U32.AND P0, PT, R11, UR4, PT ;  /* 0x000000040b007c0c */ /* 0x001fc8000bf06070 */
[----:B-1----:R-:W-:-:S13]  /*1560*/  ISETP.GE.OR P0, PT, R8, UR5, P0 ;  /* 0x0000000508007c0c */ /* 0x002fda0008706670 */
[----:B------:R-:W-:Y:S05]  /*1570*/  @P0 BRA `(.L_x_29) ;  /* 0x0000000400500947 */ /* 0x000fea0003800000 */
[----:B------:R-:W0:Y:S01]  /*1580*/  LDC.64 R2, c[0x0][0x380] ;  /* 0x0000e000ff027b82 */ /* 0x000e220000000a00 */
[----:B------:R-:W-:-:S05]  /*1590*/  IADD3 R6, PT, PT, R7, R6, RZ ;  /* 0x0000000607067210 */ /* 0x000fca0007ffe0ff */
[----:B------:R-:W-:-:S05]  /*15a0*/  IMAD R6, R5, 0x3, R6 ;  /* 0x0000000305067824 */ /* 0x000fca00078e0206 */
[----:B------:R-:W-:-:S05]  /*15b0*/  IADD3 R7, PT, PT, R6, 0x3, RZ ;  /* 0x0000000306077810 */ /* 0x000fca0007ffe0ff */
[----:B0-----:R-:W-:-:S05]  /*15c0*/  IMAD.WIDE R2, R7, 0x2, R2 ;  /* 0x0000000207027825 */ /* 0x001fca00078e0202 */
[----:B------:R-:W2:Y:S04]  /*15d0*/  LDG.E.U16 R0, desc[UR6][R2.64] ;  /* 0x0000000602007981 */ /* 0x000ea8000c1e1500 */
[----:B------:R0:W5:Y:S04]  /*15e0*/  LDG.E.U16 R6, desc[UR6][R2.64+0x2] ;  /* 0x0000020602067981 */ /* 0x000168000c1e1500 */
[----:B------:R0:W5:Y:S01]  /*15f0*/  LDG.E.U16 R8, desc[UR6][R2.64+0x4] ;  /* 0x0000040602087981 */ /* 0x000162000c1e1500 */
[----:B------:R-:W-:Y:S02]  /*1600*/  HFMA2 R7, -RZ, RZ, 0.46875, 7.62939453125e-06 ;  /* 0x37800080ff077431 */ /* 0x000fe400000001ff */
[----:B------:R-:W-:Y:S01]  /*1610*/  IMAD.MOV.U32 R12, RZ, RZ, 0x477fff00 ;  /* 0x477fff00ff0c7424 */ /* 0x000fe200078e00ff */
[----:B------:R-:W-:Y:S03]  /*1620*/  BSSY.RECONVERGENT B3, `(.L_x_30) ;  /* 0x000000d000037945 */ /* 0x000fe60003800200 */
        /* <DEDUP_REMOVED lines=11> */
[----:B------:R-:W-:-:S07]  /*16e0*/  MOV R7, R0 ;  /* 0x0000000000077202 */ /* 0x000fce0000000f00 */
.L_x_31:
[----:B------:R-:W-:Y:S05]  /*16f0*/  BSYNC.RECONVERGENT B3 ;  /* 0x0000000000037941 */ /* 0x000fea0003800200 */
.L_x_30:
        /* <DEDUP_REMOVED lines=15> */
.L_x_33:
[----:B------:R-:W-:Y:S05]  /*17f0*/  BSYNC.RECONVERGENT B3 ;  /* 0x0000000000037941 */ /* 0x000fea0003800200 */
.L_x_32:
        /* <DEDUP_REMOVED lines=15> */
.L_x_35:
[----:B------:R-:W-:Y:S05]  /*18f0*/  BSYNC.RECONVERGENT B3 ;  /* 0x0000000000037941 */ /* 0x000fea0003800200 */
.L_x_34:
[C---:B------:R-:W-:Y:S01]  /*1900*/  FMUL R2, R6.reuse, -0.38539999723434448242 ;  /* 0xbec5532606027820 */ /* 0x040fe20000400000 */
[----:B------:R-:W-:Y:S01]  /*1910*/  FMUL R6, R6, -0.45419999957084655762 ;  /* 0xbee88ce706067820 */ /* 0x000fe20000400000 */
[----:B------:R-:W-:Y:S02]  /*1920*/  IADD3 R9, PT, PT, R9, 0x1, RZ ;  /* 0x0000000109097810 */ /* 0x000fe40007ffe0ff */
[C---:B------:R-:W-:Y:S01]  /*1930*/  FFMA R3, R7.reuse, -0.11460000276565551758, R2 ;  /* 0xbdeab36807037823 */ /* 0x040fe20000000002 */
[----:B------:R-:W-:-:S03]  /*1940*/  FFMA R7, R7, 0.5, R6 ;  /* 0x3f00000007077823 */ /* 0x000fc60000000006 */
[C---:B------:R-:W-:Y:S01]  /*1950*/  FFMA R3, R0.reuse, 0.5, R3 ;  /* 0x3f00000000037823 */ /* 0x040fe20000000003 */
[----:B------:R-:W-:Y:S01]  /*1960*/  FFMA R7, R0, -0.045800000429153442383, R7 ;  /* 0xbd3b98c800077823 */ /* 0x000fe20000000007 */
[----:B------:R-:W-:Y:S02]  /*1970*/  HFMA2 R0, -RZ, RZ, 3.9375, 0 ;  /* 0x43e00000ff007431 */ /* 0x000fe400000001ff */
        /* <DEDUP_REMOVED lines=20> */
.L_x_29:
[----:B------:R-:W-:Y:S05]  /*1ac0*/  BSYNC.RECONVERGENT B2 ;  /* 0x0000000000027941 */ /* 0x000fea0003800200 */
.L_x_28:
[----:B------:R-:W-:Y:S01]  /*1ad0*/  I2FP.F32.U32 R9, R9 ;  /* 0x0000000900097245 */ /* 0x000fe20000201000 */
[----:B------:R-:W-:Y:S03]  /*1ae0*/  BSSY.RECONVERGENT B2, `(.L_x_36) ;  /* 0x000000d000027945 */ /* 0x000fe60003800200 */
[----:B------:R-:W0:Y:S08]  /*1af0*/  MUFU.RCP R0, R9 ;  /* 0x0000000900007308 */ /* 0x000e300000001000 */
[----:B------:R-:W1:Y:S01]  /*1b00*/  FCHK P0, R16, R9 ;  /* 0x0000000910007302 */ /* 0x000e620000000000 */
[----:B0-----:R-:W-:-:S04]  /*1b10*/  FFMA R3, -R9, R0, 1 ;  /* 0x3f80000009037423 */ /* 0x001fc80000000100 */
[----:B------:R-:W-:-:S04]  /*1b20*/  FFMA R3, R0, R3, R0 ;  /* 0x0000000300037223 */ /* 0x000fc80000000000 */
[----:B------:R-:W-:-:S04]  /*1b30*/  FFMA R0, R3, R16, RZ ;  /* 0x0000001003007223 */ /* 0x000fc800000000ff */
[----:B------:R-:W-:-:S04]  /*1b40*/  FFMA R7, -R9, R0, R16 ;  /* 0x0000000009077223 */ /* 0x000fc80000000110 */
[----:B------:R-:W-:Y:S01]  /*1b50*/  FFMA R0, R3, R7, R0 ;  /* 0x0000000703007223 */ /* 0x000fe20000000000 */
[----:B-1----:R-:W-:Y:S06]  /*1b60*/  @!P0 BRA `(.L_x_37) ;  /* 0x0000000000108947 */ /* 0x002fec0003800000 */
[----:B------:R-:W-:Y:S02]  /*1b70*/  MOV R0, R16 ;  /* 0x0000001000007202 */ /* 0x000fe40000000f00 */
[----:B------:R-:W-:Y:S02]  /*1b80*/  MOV R3, R9 ;  /* 0x0000000900037202 */ /* 0x000fe40000000f00 */
[----:B------:R-:W-:-:S07]  /*1b90*/  MOV R2, 0x1bb0 ;  /* 0x00001bb000027802 */ /* 0x000fce0000000f00 */
[----:B------:R-:W-:Y:S05]  /*1ba0*/  CALL.REL.NOINC `($__internal_0_$__cuda_sm3x_div_rn_noftz_f32_slowpath) ;  /* 0x0000000000787944 */ /* 0x000fea0003c00000 */
.L_x_37:
[----:B------:R-:W-:Y:S05]  /*1bb0*/  BSYNC.RECONVERGENT B2 ;  /* 0x0000000000027941 */ /* 0x000fea0003800200 */
.L_x_36:
[----:B------:R-:W0:Y:S01]  /*1bc0*/  MUFU.RCP R2, R9 ;  /* 0x0000000900027308 */ /* 0x000e220000001000 */
[----:B------:R-:W-:Y:S01]  /*1bd0*/  FADD R0, R0, 0.5 ;  /* 0x3f00000000007421 */ /* 0x000fe20000000000 */
[----:B------:R-:W-:Y:S06]  /*1be0*/  BSSY.RECONVERGENT B2, `(.L_x_38) ;  /* 0x000000d000027945 */ /* 0x000fec0003800200 */
[----:B------:R-:W1:Y:S08]  /*1bf0*/  FCHK P0, R10, R9 ;  /* 0x000000090a007302 */ /* 0x000e700000000000 */
[----:B------:R2:W3:Y:S01]  /*1c00*/  F2I.U32.TRUNC.NTZ R6, R0 ;  /* 0x0000000000067305 */ /* 0x0004e2000020f000 */
[----:B0-----:R-:W-:-:S04]  /*1c10*/  FFMA R3, -R9, R2, 1 ;  /* 0x3f80000009037423 */ /* 0x001fc80000000102 */
[----:B------:R-:W-:-:S04]  /*1c20*/  FFMA R3, R2, R3, R2 ;  /* 0x0000000302037223 */ /* 0x000fc80000000002 */
[----:B------:R-:W-:-:S04]  /*1c30*/  FFMA R2, R3, R10, RZ ;  /* 0x0000000a03027223 */ /* 0x000fc800000000ff */
[----:B------:R-:W-:-:S04]  /*1c40*/  FFMA R7, -R9, R2, R10 ;  /* 0x0000000209077223 */ /* 0x000fc8000000010a */
[----:B--2---:R-:W-:Y:S01]  /*1c50*/  FFMA R0, R3, R7, R2 ;  /* 0x0000000703007223 */ /* 0x004fe20000000002 */
[----:B-1-3--:R-:W-:Y:S06]  /*1c60*/  @!P0 BRA `(.L_x_39) ;  /* 0x0000000000108947 */ /* 0x00afec0003800000 */
[----:B------:R-:W-:Y:S01]  /*1c70*/  IMAD.MOV.U32 R0, RZ, RZ, R10 ;  /* 0x000000ffff007224 */ /* 0x000fe200078e000a */
[----:B------:R-:W-:Y:S02]  /*1c80*/  MOV R3, R9 ;  /* 0x0000000900037202 */ /* 0x000fe40000000f00 */
[----:B------:R-:W-:-:S07]  /*1c90*/  MOV R2, 0x1cb0 ;  /* 0x00001cb000027802 */ /* 0x000fce0000000f00 */
[----:B------:R-:W-:Y:S05]  /*1ca0*/  CALL.REL.NOINC `($__internal_0_$__cuda_sm3x_div_rn_noftz_f32_slowpath) ;  /* 0x0000000000387944 */ /* 0x000fea0003c00000 */
.L_x_39:
[----:B------:R-:W-:Y:S05]  /*1cb0*/  BSYNC.RECONVERGENT B2 ;  /* 0x0000000000027941 */ /* 0x000fea0003800200 */
.L_x_38:
[----:B------:R-:W0:Y:S01]  /*1cc0*/  LDCU UR4, c[0x0][0x3a8] ;  /* 0x00007500ff0477ac */ /* 0x000e220008000800 */
[----:B------:R-:W1:Y:S01]  /*1cd0*/  LDC.64 R2, c[0x0][0x3a0] ;  /* 0x0000e800ff027b82 */ /* 0x000e620000000a00 */
[----:B------:R-:W-:Y:S01]  /*1ce0*/  FADD R0, R0, 0.5 ;  /* 0x3f00000000007421 */ /* 0x000fe20000000000 */
[----:B------:R-:W-:Y:S02]  /*1cf0*/  LEA.HI R7, R5, R5, RZ, 0x1 ;  /* 0x0000000505077211 */ /* 0x000fe400078f08ff */
[----:B------:R-:W-:Y:S01]  /*1d00*/  SHF.R.U32.HI R4, RZ, 0x1, R4 ;  /* 0x00000001ff047819 */ /* 0x000fe20000011604 */
[----:B------:R-:W2:Y:S01]  /*1d10*/  F2I.U32.TRUNC.NTZ R5, R0 ;  /* 0x0000000000057305 */ /* 0x000ea2000020f000 */
[----:B------:R-:W-:Y:S01]  /*1d20*/  LOP3.LUT R7, R7, 0xfffffffe, RZ, 0xc0, !PT ;  /* 0xfffffffe07077812 */ /* 0x000fe200078ec0ff */
[----:B0-----:R-:W-:-:S06]  /*1d30*/  USHF.R.S32.HI UR4, URZ, 0x1, UR4 ;  /* 0x00000001ff047899 */ /* 0x001fcc0008011404 */
[----:B------:R-:W-:-:S04]  /*1d40*/  IMAD R7, R4, UR4, R7 ;  /* 0x0000000404077c24 */ /* 0x000fc8000f8e0207 */
[----:B-1----:R-:W-:-:S05]  /*1d50*/  IMAD.WIDE R2, R7, 0x2, R2 ;  /* 0x0000000207027825 */ /* 0x002fca00078e0202 */
[----:B------:R-:W-:Y:S04]  /*1d60*/  STG.E.U16 desc[UR6][R2.64], R6 ;  /* 0x0000000602007986 */ /* 0x000fe8000c101506 */
[----:B--2---:R-:W-:Y:S01]  /*1d70*/  STG.E.U16 desc[UR6][R2.64+0x2], R5 ;  /* 0x0000020502007986 */ /* 0x004fe2000c101506 */
[----:B------:R-:W-:Y:S05]  /*1d80*/  EXIT ;  /* 0x000000000000794d */ /* 0x000fea0003800000 */
        .weak           $__internal_0_$__cuda_sm3x_div_rn_noftz_f32_slowpath
        .type           $__internal_0_$__cuda_sm3x_div_rn_noftz_f32_slowpath,@function
        .size           $__internal_0_$__cuda_sm3x_div_rn_noftz_f32_slowpath,(.L_x_52 - $__internal_0_$__cuda_sm3x_div_rn_noftz_f32_slowpath)
$__internal_0_$__cuda_sm3x_div_rn_noftz_f32_slowpath:
[----:B------:R-:W-:Y:S01]  /*1d90*/  SHF.R.U32.HI R12, RZ, 0x17, R3 ;  /* 0x00000017ff0c7819 */ /* 0x000fe20000011603 */
[----:B------:R-:W-:Y:S01]  /*1da0*/  BSSY.RECONVERGENT B0, `(.L_x_40) ;  /* 0x0000064000007945 */ /* 0x000fe20003800200 */
[----:B------:R-:W-:Y:S02]  /*1db0*/  SHF.R.U32.HI R17, RZ, 0x17, R0 ;  /* 0x00000017ff117819 */ /* 0x000fe40000011600 */
[----:B------:R-:W-:Y:S02]  /*1dc0*/  LOP3.LUT R12, R12, 0xff, RZ, 0xc0, !PT ;  /* 0x000000ff0c0c7812 */ /* 0x000fe400078ec0ff */
[----:B------:R-:W-:Y:S02]  /*1dd0*/  LOP3.LUT R17, R17, 0xff, RZ, 0xc0, !PT ;  /* 0x000000ff11117812 */ /* 0x000fe400078ec0ff */
[----:B------:R-:W-:Y:S02]  /*1de0*/  IADD3 R13, PT, PT, R12, -0x1, RZ ;  /* 0xffffffff0c0d7810 */ /* 0x000fe40007ffe0ff */
[----:B------:R-:W-:-:S02]  /*1df0*/  IADD3 R18, PT, PT, R17, -0x1, RZ ;  /* 0xffffffff11127810 */ /* 0x000fc40007ffe0ff */
[----:B------:R-:W-:-:S04]  /*1e00*/  ISETP.GT.U32.AND P0, PT, R13, 0xfd, PT ;  /* 0x000000fd0d00780c */ /* 0x000fc80003f04070 */
[----:B------:R-:W-:-:S13]  /*1e10*/  ISETP.GT.U32.OR P0, PT, R18, 0xfd, P0 ;  /* 0x000000fd1200780c */ /* 0x000fda0000704470 */
[----:B------:R-:W-:Y:S01]  /*1e20*/  @!P0 MOV R13, RZ ;  /* 0x000000ff000d8202 */ /* 0x000fe20000000f00 */
[----:B------:R-:W-:Y:S06]  /*1e30*/  @!P0 BRA `(.L_x_41) ;  /* 0x0000000000648947 */ /* 0x000fec0003800000 */
[----:B------:R-:W-:Y:S02]  /*1e40*/  FSETP.GTU.FTZ.AND P0, PT, |R0|, +INF , PT ;  /* 0x7f8000000000780b */ /* 0x000fe40003f1c200 */
[----:B------:R-:W-:-:S04]  /*1e50*/  FSETP.GTU.FTZ.AND P1, PT, |R3|, +INF , PT ;  /* 0x7f8000000300780b */ /* 0x000fc80003f3c200 */
[----:B------:R-:W-:-:S13]  /*1e60*/  PLOP3.LUT P0, PT, P0, P1, PT, 0xf8, 0x8f ;  /* 0x00000000008f781c */ /* 0x000fda0000703f70 */
[----:B------:R-:W-:Y:S05]  /*1e70*/  @P0 BRA `(.L_x_42) ;  /* 0x0000000400540947 */ /* 0x000fea0003800000 */
[----:B------:R-:W-:-:S13]  /*1e80*/  LOP3.LUT P0, RZ, R3, 0x7fffffff, R0, 0xc8, !PT ;  /* 0x7fffffff03ff7812 */ /* 0x000fda000780c800 */
[----:B------:R-:W-:Y:S05]  /*1e90*/  @!P0 BRA `(.L_x_43) ;  /* 0x0000000400448947 */ /* 0x000fea0003800000 */
[C---:B------:R-:W-:Y:S02]  /*1ea0*/  FSETP.NEU.FTZ.AND P2, PT, |R0|.reuse, +INF , PT ;  /* 0x7f8000000000780b */ /* 0x040fe40003f5d200 */
[----:B------:R-:W-:Y:S02]  /*1eb0*/  FSETP.NEU.FTZ.AND P1, PT, |R3|, +INF , PT ;  /* 0x7f8000000300780b */ /* 0x000fe40003f3d200 */
[----:B------:R-:W-:-:S11]  /*1ec0*/  FSETP.NEU.FTZ.AND P0, PT, |R0|, +INF , PT ;  /* 0x7f8000000000780b */ /* 0x000fd60003f1d200 */
[----:B------:R-:W-:Y:S05]  /*1ed0*/  @!P1 BRA !P2, `(.L_x_43) ;  /* 0x0000000400349947 */ /* 0x000fea0005000000 */
[----:B------:R-:W-:-:S04]  /*1ee0*/  LOP3.LUT P2, RZ, R0, 0x7fffffff, RZ, 0xc0, !PT ;  /* 0x7fffffff00ff7812 */ /* 0x000fc8000784c0ff */
[----:B------:R-:W-:-:S13]  /*1ef0*/  PLOP3.LUT P1, PT, P1, P2, PT, 0x2f, 0xf2 ;  /* 0x0000000000f2781c */ /* 0x000fda0000f24577 */
[----:B------:R-:W-:Y:S05]  /*1f00*/  @P1 BRA `(.L_x_44) ;  /* 0x0000000400201947 */ /* 0x000fea0003800000 */
[----:B------:R-:W-:-:S04]  /*1f10*/  LOP3.LUT P1, RZ, R3, 0x7fffffff, RZ, 0xc0, !PT ;  /* 0x7fffffff03ff7812 */ /* 0x000fc8000782c0ff */
[----:B------:R-:W-:-:S13]  /*1f20*/  PLOP3.LUT P0, PT, P0, P1, PT, 0x2f, 0xf2 ;  /* 0x0000000000f2781c */ /* 0x000fda0000702577 */
[----:B------:R-:W-:Y:S05]  /*1f30*/  @P0 BRA `(.L_x_45) ;  /* 0x0000000400080947 */ /* 0x000fea0003800000 */
[----:B------:R-:W-:-:S05]  /*1f40*/  VIADD R13, R17, 0xffffffff ;  /* 0xffffffff110d7836 */ /* 0x000fca0000000000 */
[----:B------:R-:W-:Y:S02]  /*1f50*/  ISETP.GE.AND P0, PT, R13, RZ, PT ;  /* 0x000000ff0d00720c */ /* 0x000fe40003f06270 */
[----:B------:R-:W-:-:S04]  /*1f60*/  IADD3 R13, PT, PT, R12, -0x1, RZ ;  /* 0xffffffff0c0d7810 */ /* 0x000fc80007ffe0ff */
[----:B------:R-:W-:-:S07]  /*1f70*/  ISETP.GE.AND P1, PT, R13, RZ, PT ;  /* 0x000000ff0d00720c */ /* 0x000fce0003f26270 */
[----:B------:R-:W-:Y:S01]  /*1f80*/  @P0 MOV R13, RZ ;  /* 0x000000ff000d0202 */ /* 0x000fe20000000f00 */
[----:B------:R-:W-:Y:S01]  /*1f90*/  @!P0 FFMA R0, R0, 1.84467440737095516160e+19, RZ ;  /* 0x5f80000000008823 */ /* 0x000fe200000000ff */
[----:B------:R-:W-:-:S04]  /*1fa0*/  @!P0 MOV R13, 0xffffffc0 ;  /* 0xffffffc0000d8802 */ /* 0x000fc80000000f00 */
[----:B------:R-:W-:Y:S01]  /*1fb0*/  @!P1 FFMA R3, R3, 1.84467440737095516160e+19, RZ ;  /* 0x5f80000003039823 */ /* 0x000fe200000000ff */
[----:B------:R-:W-:-:S07]  /*1fc0*/  @!P1 IADD3 R13, PT, PT, R13, 0x40, RZ ;  /* 0x000000400d0d9810 */ /* 0x000fce0007ffe0ff */
.L_x_41:
[----:B------:R-:W-:Y:S01]  /*1fd0*/  LEA R22, R12, 0xc0800000, 0x17 ;  /* 0xc08000000c167811 */ /* 0x000fe200078eb8ff */
[----:B------:R-:W-:Y:S01]  /*1fe0*/  BSSY.RECONVERGENT B1, `(.L_x_46) ;  /* 0x0000036000017945 */ /* 0x000fe20003800200 */
[----:B------:R-:W-:-:S03]  /*1ff0*/  IADD3 R17, PT, PT, R17, -0x7f, RZ ;  /* 0xffffff8111117810 */ /* 0x000fc60007ffe0ff */
[----:B------:R-:W-:Y:S02]  /*2000*/  IMAD.IADD R22, R3, 0x1, -R22 ;  /* 0x0000000103167824 */ /* 0x000fe400078e0a16 */
[----:B------:R-:W-:Y:S02]  /*2010*/  IMAD R0, R17, -0x800000, R0 ;  /* 0xff80000011007824 */ /* 0x000fe400078e0200 */
[----:B------:R-:W0:Y:S01]  /*2020*/  MUFU.RCP R18, R22 ;  /* 0x0000001600127308 */ /* 0x000e220000001000 */
[----:B------:R-:W-:-:S04]  /*2030*/  FADD.FTZ R3, -R22, -RZ ;  /* 0x800000ff16037221 */ /* 0x000fc80000010100 */
[----:B0-----:R-:W-:-:S04]  /*2040*/  FFMA R21, R18, R3, 1 ;  /* 0x3f80000012157423 */ /* 0x001fc80000000003 */
[----:B------:R-:W-:-:S04]  /*2050*/  FFMA R21, R18, R21, R18 ;  /* 0x0000001512157223 */ /* 0x000fc80000000012 */
[----:B------:R-:W-:-:S04]  /*2060*/  FFMA R18, R0, R21, RZ ;  /* 0x0000001500127223 */ /* 0x000fc800000000ff */
[----:B------:R-:W-:-:S04]  /*2070*/  FFMA R20, R3, R18, R0 ;  /* 0x0000001203147223 */ /* 0x000fc80000000000 */
[----:B------:R-:W-:Y:S01]  /*2080*/  FFMA R20, R21, R20, R18 ;  /* 0x0000001415147223 */ /* 0x000fe20000000012 */
[----:B------:R-:W-:-:S03]  /*2090*/  IADD3 R18, PT, PT, R17, 0x7f, -R12 ;  /* 0x0000007f11127810 */ /* 0x000fc60007ffe80c */
[----:B------:R-:W-:Y:S01]  /*20a0*/  FFMA R3, R3, R20, R0 ;  /* 0x0000001403037223 */ /* 0x000fe20000000000 */
[----:B------:R-:W-:-:S03]  /*20b0*/  IADD3 R13, PT, PT, R18, R13, RZ ;  /* 0x0000000d120d7210 */ /* 0x000fc60007ffe0ff */
[----:B------:R-:W-:-:S05]  /*20c0*/  FFMA R0, R21, R3, R20 ;  /* 0x0000000315007223 */ /* 0x000fca0000000014 */
[----:B------:R-:W-:-:S04]  /*20d0*/  SHF.R.U32.HI R12, RZ, 0x17, R0 ;  /* 0x00000017ff0c7819 */ /* 0x000fc80000011600 */
[----:B------:R-:W-:-:S04]  /*20e0*/  LOP3.LUT R12, R12, 0xff, RZ, 0xc0, !PT ;  /* 0x000000ff0c0c7812 */ /* 0x000fc800078ec0ff */
[----:B------:R-:W-:-:S04]  /*20f0*/  IADD3 R12, PT, PT, R12, R13, RZ ;  /* 0x0000000d0c0c7210 */ /* 0x000fc80007ffe0ff */
[----:B------:R-:W-:-:S04]  /*2100*/  IADD3 R17, PT, PT, R12, -0x1, RZ ;  /* 0xffffffff0c117810 */ /* 0x000fc80007ffe0ff */
[----:B------:R-:W-:-:S13]  /*2110*/  ISETP.GE.U32.AND P0, PT, R17, 0xfe, PT ;  /* 0x000000fe1100780c */ /* 0x000fda0003f06070 */
[----:B------:R-:W-:Y:S05]  /*2120*/  @!P0 BRA `(.L_x_47) ;  /* 0x0000000000808947 */ /* 0x000fea0003800000 */
[----:B------:R-:W-:-:S13]  /*2130*/  ISETP.GT.AND P0, PT, R12, 0xfe, PT ;  /* 0x000000fe0c00780c */ /* 0x000fda0003f04270 */
[----:B------:R-:W-:Y:S05]  /*2140*/  @P0 BRA `(.L_x_48) ;  /* 0x00000000006c0947 */ /* 0x000fea0003800000 */
[----:B------:R-:W-:-:S13]  /*2150*/  ISETP.GE.AND P0, PT, R12, 0x1, PT ;  /* 0x000000010c00780c */ /* 0x000fda0003f06270 */
[----:B------:R-:W-:Y:S05]  /*2160*/  @P0 BRA `(.L_x_49) ;  /* 0x0000000000740947 */ /* 0x000fea0003800000 */
[----:B------:R-:W-:Y:S02]  /*2170*/  ISETP.GE.AND P0, PT, R12, -0x18, PT ;  /* 0xffffffe80c00780c */ /* 0x000fe40003f06270 */
[----:B------:R-:W-:-:S11]  /*2180*/  LOP3.LUT R0, R0, 0x80000000, RZ, 0xc0, !PT ;  /* 0x8000000000007812 */ /* 0x000fd600078ec0ff */
[----:B------:R-:W-:Y:S05]  /*2190*/  @!P0 BRA `(.L_x_49) ;  /* 0x0000000000688947 */ /* 0x000fea0003800000 */
[CCC-:B------:R-:W-:Y:S01]  /*21a0*/  FFMA.RZ R13, R21.reuse, R3.reuse, R20.reuse ;  /* 0x00000003150d7223 */ /* 0x1c0fe2000000c014 */
[CCC-:B------:R-:W-:Y:S01]  /*21b0*/  FFMA.RP R17, R21.reuse, R3.reuse, R20.reuse ;  /* 0x0000000315117223 */ /* 0x1c0fe20000008014 */
[----:B------:R-:W-:Y:S01]  /*21c0*/  FFMA.RM R20, R21, R3, R20 ;  /* 0x0000000315147223 */ /* 0x000fe20000004014 */
[C---:B------:R-:W-:Y:S01]  /*21d0*/  VIADD R3, R12.reuse, 0x20 ;  /* 0x000000200c037836 */ /* 0x040fe20000000000 */
[C---:B------:R-:W-:Y:S02]  /*21e0*/  ISETP.NE.AND P2, PT, R12.reuse, RZ, PT ;  /* 0x000000ff0c00720c */ /* 0x040fe40003f45270 */
[----:B------:R-:W-:Y:S02]  /*21f0*/  LOP3.LUT R13, R13, 0x7fffff, RZ, 0xc0, !PT ;  /* 0x007fffff0d0d7812 */ /* 0x000fe400078ec0ff */
[----:B------:R-:W-:Y:S02]  /*2200*/  ISETP.NE.AND P1, PT, R12, RZ, PT ;  /* 0x000000ff0c00720c */ /* 0x000fe40003f25270 */
[----:B------:R-:W-:-:S02]  /*2210*/  LOP3.LUT R18, R13, 0x800000, RZ, 0xfc, !PT ;  /* 0x008000000d127812 */ /* 0x000fc400078efcff */
[----:B------:R-:W-:Y:S02]  /*2220*/  IADD3 R12, PT, PT, -R12, RZ, RZ ;  /* 0x000000ff0c0c7210 */ /* 0x000fe40007ffe1ff */
[----:B------:R-:W-:Y:S02]  /*2230*/  SHF.L.U32 R3, R18, R3, RZ ;  /* 0x0000000312037219 */ /* 0x000fe400000006ff */
[----:B------:R-:W-:Y:S02]  /*2240*/  FSETP.NEU.FTZ.AND P0, PT, R17, R20, PT ;  /* 0x000000141100720b */ /* 0x000fe40003f1d000 */
[----:B------:R-:W-:Y:S02]  /*2250*/  SEL R13, R12, RZ, P2 ;  /* 0x000000ff0c0d7207 */ /* 0x000fe40001000000 */
[----:B------:R-:W-:Y:S02]  /*2260*/  ISETP.NE.AND P1, PT, R3, RZ, P1 ;  /* 0x000000ff0300720c */ /* 0x000fe40000f25270 */
[----:B------:R-:W-:-:S02]  /*2270*/  SHF.R.U32.HI R18, RZ, R13, R18 ;  /* 0x0000000dff127219 */ /* 0x000fc40000011612 */
[----:B------:R-:W-:Y:S02]  /*2280*/  PLOP3.LUT P0, PT, P0, P1, PT, 0xf8, 0x8f ;  /* 0x00000000008f781c */ /* 0x000fe40000703f70 */
[----:B------:R-:W-:Y:S02]  /*2290*/  SHF.R.U32.HI R12, RZ, 0x1, R18 ;  /* 0x00000001ff0c7819 */ /* 0x000fe40000011612 */
[----:B------:R-:W-:-:S04]  /*22a0*/  SEL R3, RZ, 0x1, !P0 ;  /* 0x00000001ff037807 */ /* 0x000fc80004000000 */
[----:B------:R-:W-:-:S04]  /*22b0*/  LOP3.LUT R3, R3, 0x1, R12, 0xf8, !PT ;  /* 0x0000000103037812 */ /* 0x000fc800078ef80c */
[----:B------:R-:W-:-:S04]  /*22c0*/  LOP3.LUT R3, R3, R18, RZ, 0xc0, !PT ;  /* 0x0000001203037212 */ /* 0x000fc800078ec0ff */
[----:B------:R-:W-:-:S04]  /*22d0*/  IADD3 R3, PT, PT, R12, R3, RZ ;  /* 0x000000030c037210 */ /* 0x000fc80007ffe0ff */
[----:B------:R-:W-:Y:S01]  /*22e0*/  LOP3.LUT R0, R3, R0, RZ, 0xfc, !PT ;  /* 0x0000000003007212 */ /* 0x000fe200078efcff */
[----:B------:R-:W-:Y:S06]  /*22f0*/  BRA `(.L_x_49) ;  /* 0x0000000000107947 */ /* 0x000fec0003800000 */
.L_x_48:
[----:B------:R-:W-:-:S04]  /*2300*/  LOP3.LUT R0, R0, 0x80000000, RZ, 0xc0, !PT ;  /* 0x8000000000007812 */ /* 0x000fc800078ec0ff */
[----:B------:R-:W-:Y:S01]  /*2310*/  LOP3.LUT R0, R0, 0x7f800000, RZ, 0xfc, !PT ;  /* 0x7f80000000007812 */ /* 0x000fe200078efcff */
[----:B------:R-:W-:Y:S06]  /*2320*/  BRA `(.L_x_49) ;  /* 0x0000000000047947 */ /* 0x000fec0003800000 */
.L_x_47:
[----:B------:R-:W-:-:S07]  /*2330*/  LEA R0, R13, R0, 0x17 ;  /* 0x000000000d007211 */ /* 0x000fce00078eb8ff */
.L_x_49:
[----:B------:R-:W-:Y:S05]  /*2340*/  BSYNC.RECONVERGENT B1 ;  /* 0x0000000000017941 */ /* 0x000fea0003800200 */
.L_x_46:
[----:B------:R-:W-:Y:S05]  /*2350*/  BRA `(.L_x_50) ;  /* 0x0000000000207947 */ /* 0x000fea0003800000 */
.L_x_45:
[----:B------:R-:W-:-:S04]  /*2360*/  LOP3.LUT R0, R3, 0x80000000, R0, 0x48, !PT ;  /* 0x8000000003007812 */ /* 0x000fc800078e4800 */
[----:B------:R-:W-:Y:S01]  /*2370*/  LOP3.LUT R0, R0, 0x7f800000, RZ, 0xfc, !PT ;  /* 0x7f80000000007812 */ /* 0x000fe200078efcff */
[----:B------:R-:W-:Y:S06]  /*2380*/  BRA `(.L_x_50) ;  /* 0x0000000000147947 */ /* 0x000fec0003800000 */
.L_x_44:
[----:B------:R-:W-:Y:S01]  /*2390*/  LOP3.LUT R0, R3, 0x80000000, R0, 0x48, !PT ;  /* 0x8000000003007812 */ /* 0x000fe200078e4800 */
[----:B------:R-:W-:Y:S06]  /*23a0*/  BRA `(.L_x_50) ;  /* 0x00000000000c7947 */ /* 0x000fec0003800000 */
.L_x_43:
[----:B------:R-:W0:Y:S01]  /*23b0*/  MUFU.RSQ R0, -QNAN ;  /* 0xffc0000000007908 */ /* 0x000e220000001400 */
[----:B------:R-:W-:Y:S05]  /*23c0*/  BRA `(.L_x_50) ;  /* 0x0000000000047947 */ /* 0x000fea0003800000 */
.L_x_42:
[----:B------:R-:W-:-:S07]  /*23d0*/  FADD.FTZ R0, R0, R3 ;  /* 0x0000000300007221 */ /* 0x000fce0000010000 */
.L_x_50:
[----:B------:R-:W-:Y:S05]  /*23e0*/  BSYNC.RECONVERGENT B0 ;  /* 0x0000000000007941 */ /* 0x000fea0003800200 */
.L_x_40:
[----:B------:R-:W-:-:S04]  /*23f0*/  HFMA2 R3, -RZ, RZ, 0, 0 ;  /* 0x00000000ff037431 */ /* 0x000fc800000001ff */
[----:B0-----:R-:W-:Y:S05]  /*2400*/  RET.REL.NODEC R2 `(_Z17RGBToP010LEKernelPKtiPtiS1_iii) ;  /* 0xffffffd802fc7950 */ /* 0x001fea0003c3ffff */
.L_x_51:
[----:B------:R-:W-:-:S00]  /*2410*/  BRA `(.L_x_51) ;  /* 0xfffffffc00fc7947 */ /* 0x000fc0000383ffff */
[----:B------:R-:W-:-:S00]  /*2420*/  NOP ;  /* 0x0000000000007918 */ /* 0x000fc00000000000 */
        /* <DEDUP_REMOVED lines=13> */
.L_x_52:


//--------------------- .nv.shared.reserved.0     --------------------------
	.section	.nv.shared.reserved.0,"aw",@nobits
	.weak		__nv_reservedSMEM_offset_0_alias
	.size		__nv_reservedSMEM_offset_0_alias, 0, 64
	.other		__nv_reservedSMEM_offset_0_alias,@"STO_CUDA_RESERVED_SHARED STV_DEFAULT"
__nv_reservedSMEM_offset_0_alias:
	.zero		0
	.zero		64


//--------------------- .nv.constant0._Z17RGBToP010LEKernelPKtiPtiS1_iii --------------------------
	.section	.nv.constant0._Z17RGBToP010LEKernelPKtiPtiS1_iii,"a",@progbits
	.sectionflags	@""
	.align	4
.nv.constant0._Z17RGBToP010LEKernelPKtiPtiS1_iii:
	.zero		948


//--------------------- SYMBOLS --------------------------

	.type		.nv.reservedSmem.offset0,@object
	.size		.nv.reservedSmem.offset0,0x4
